	.target	sm_100a

	.elftype	@"ET_EXEC"


//--------------------- .note.nv.tkinfo           --------------------------
	.section	.note.nv.tkinfo,"",@"SHT_NOTE"
	.sectionflags	@"SHF_NOTE_NV_TKINFO"
	.tkinfo
        /*0018*/ 	.word	0x00000002
        /*0030*/ 	.string	""
        /*0030*/ 	.string	"ptxas"
        /*0030*/ 	.string	"Cuda compilation tools, release 13.0, V13.0.88"
        /*0030*/ 	.string	"Build cuda_13.0.r13.0/compiler.36424714_0"
        /*0030*/ 	.string	"-arch sm_100a -m 64 "



//--------------------- .note.nv.cuinfo           --------------------------
	.section	.note.nv.cuinfo,"",@"SHT_NOTE"
	.sectionflags	@"SHF_NOTE_NV_CUINFO"
        /*0018*/ 	.short	0x0002
        /*001a*/ 	.short	0x0064
        /*001c*/ 	.short	0x0082
	.zero		2


//--------------------- .nv.info                  --------------------------
	.section	.nv.info,"",@"SHT_CUDA_INFO"
	.align	4


	//----- nvinfo : EIATTR_REGCOUNT
	.align		4
        /*0000*/ 	.byte	0x04, 0x2f
        /*0002*/ 	.short	(.L_19 - .L_18)
	.align		4
.L_18:
        /*0004*/ 	.word	index@(_ZN7cutlass13device_kernelINS_4gemm6kernel13GemmUniversalIN4cute5tupleIJiiiiEEENS1_10collective13CollectiveMmaINS1_35MainloopSm100TmaUmmaWarpSpecializedILi10ELi2ELi3ENS5_IJNS4_1CILi1EEESB_SB_EEEEENS5_IJNSA_ILi128EEENSA_ILi160EEENSA_ILi64EEEEEEaNS5_IJlSB_lEEEaSI_NS4_8TiledMMAINS4_8MMA_AtomIJNS4_15SM100_MMA_S8_SSIaaiLi128ELi160ELNS4_4UMMA5MajorE0ELSN_0ELNSM_8SaturateE0EEEEEENS4_6LayoutISC_NS5_IJNSA_ILi0EEESS_SS_EEEEENS5_IJNS4_10UnderscoreESV_SV_EEEEENS4_13SM90_TMA_LOADENS4_14ComposedLayoutINS4_7SwizzleILi2ELi4ELi3EEENS4_18smem_ptr_flag_bitsILi8EEENSR_INS5_IJNSA_ILi8EEESG_EEENS5_IJSG_SB_EEEEEEEvNS4_8identityESY_S18_vS19_EENS_8epilogue10collective18CollectiveEpilogueINS1B_23Sm100TmaWarpSpecializedILi1ELi1ELi160ELb0ELb0EEEJSH_NS5_IJNSR_ISE_SB_EENSR_ISF_SB_EEEEEaSI_aSI_NS1B_6fusion15FusionCallbacksIS1F_NS1J_17LinearCombinationIaiaiLNS_15FloatRoundStyleE2EEESH_S1I_JEEENS4_5SM1004TMEM4LOAD26SM100_TMEM_LOAD_32dp32b32xESY_NSZ_INS10_ILi1ELi4ELi3EEES13_NSR_INS5_IJS14_NSA_ILi32EEEEEENS5_IJS1U_SB_EEEEEEENS4_39AutoVectorizingCopyWithAssumedAlignmentILi128EEENS4_14SM90_TMA_STOREES1Y_S20_S20_EEEvvEEEEvNT_6ParamsE)
        /*0008*/ 	.word	0x000000ff


	//----- nvinfo : EIATTR_FRAME_SIZE
	.align		4
.L_19:
        /*000c*/ 	.byte	0x04, 0x11
        /*000e*/ 	.short	(.L_21 - .L_20)
	.align		4
.L_20:
        /*0010*/ 	.word	index@($__internal_2_$__cuda_sm10x_tcgen05_guardrail_trap_unallocated_columns_being_dealloced)
        /*0014*/ 	.word	0x00000018


	//----- nvinfo : EIATTR_FRAME_SIZE
	.align		4
.L_21:
        /*0018*/ 	.byte	0x04, 0x11
        /*001a*/ 	.short	(.L_23 - .L_22)
	.align		4
.L_22:
        /*001c*/ 	.word	index@($__internal_1_$__cuda_sm10x_tcgen05_guardrail_trap_phase_invalid_during_alloc)
        /*0020*/ 	.word	0x00000018


	//----- nvinfo : EIATTR_FRAME_SIZE
	.align		4
.L_23:
        /*0024*/ 	.byte	0x04, 0x11
        /*0026*/ 	.short	(.L_25 - .L_24)
	.align		4
.L_24:
        /*0028*/ 	.word	index@($__internal_0_$__cuda_sm10x_tcgen05_guardrail_trap_col_being_dealloced_not_returned_by_alloc)
        /*002c*/ 	.word	0x00000018


	//----- nvinfo : EIATTR_FRAME_SIZE
	.align		4
.L_25:
        /*0030*/ 	.byte	0x04, 0x11
        /*0032*/ 	.short	(.L_27 - .L_26)
	.align		4
.L_26:
        /*0034*/ 	.word	index@(_ZN7cutlass13device_kernelINS_4gemm6kernel13GemmUniversalIN4cute5tupleIJiiiiEEENS1_10collective13CollectiveMmaINS1_35MainloopSm100TmaUmmaWarpSpecializedILi10ELi2ELi3ENS5_IJNS4_1CILi1EEESB_SB_EEEEENS5_IJNSA_ILi128EEENSA_ILi160EEENSA_ILi64EEEEEEaNS5_IJlSB_lEEEaSI_NS4_8TiledMMAINS4_8MMA_AtomIJNS4_15SM100_MMA_S8_SSIaaiLi128ELi160ELNS4_4UMMA5MajorE0ELSN_0ELNSM_8SaturateE0EEEEEENS4_6LayoutISC_NS5_IJNSA_ILi0EEESS_SS_EEEEENS5_IJNS4_10UnderscoreESV_SV_EEEEENS4_13SM90_TMA_LOADENS4_14ComposedLayoutINS4_7SwizzleILi2ELi4ELi3EEENS4_18smem_ptr_flag_bitsILi8EEENSR_INS5_IJNSA_ILi8EEESG_EEENS5_IJSG_SB_EEEEEEEvNS4_8identityESY_S18_vS19_EENS_8epilogue10collective18CollectiveEpilogueINS1B_23Sm100TmaWarpSpecializedILi1ELi1ELi160ELb0ELb0EEEJSH_NS5_IJNSR_ISE_SB_EENSR_ISF_SB_EEEEEaSI_aSI_NS1B_6fusion15FusionCallbacksIS1F_NS1J_17LinearCombinationIaiaiLNS_15FloatRoundStyleE2EEESH_S1I_JEEENS4_5SM1004TMEM4LOAD26SM100_TMEM_LOAD_32dp32b32xESY_NSZ_INS10_ILi1ELi4ELi3EEES13_NSR_INS5_IJS14_NSA_ILi32EEEEEENS5_IJS1U_SB_EEEEEEENS4_39AutoVectorizingCopyWithAssumedAlignmentILi128EEENS4_14SM90_TMA_STOREES1Y_S20_S20_EEEvvEEEEvNT_6ParamsE)
        /*0038*/ 	.word	0x00000018


	//----- nvinfo : EIATTR_MIN_STACK_SIZE
	.align		4
.L_27:
        /*003c*/ 	.byte	0x04, 0x12
        /*003e*/ 	.short	(.L_29 - .L_28)
	.align		4
.L_28:
        /*0040*/ 	.word	index@(_ZN7cutlass13device_kernelINS_4gemm6kernel13GemmUniversalIN4cute5tupleIJiiiiEEENS1_10collective13CollectiveMmaINS1_35MainloopSm100TmaUmmaWarpSpecializedILi10ELi2ELi3ENS5_IJNS4_1CILi1EEESB_SB_EEEEENS5_IJNSA_ILi128EEENSA_ILi160EEENSA_ILi64EEEEEEaNS5_IJlSB_lEEEaSI_NS4_8TiledMMAINS4_8MMA_AtomIJNS4_15SM100_MMA_S8_SSIaaiLi128ELi160ELNS4_4UMMA5MajorE0ELSN_0ELNSM_8SaturateE0EEEEEENS4_6LayoutISC_NS5_IJNSA_ILi0EEESS_SS_EEEEENS5_IJNS4_10UnderscoreESV_SV_EEEEENS4_13SM90_TMA_LOADENS4_14ComposedLayoutINS4_7SwizzleILi2ELi4ELi3EEENS4_18smem_ptr_flag_bitsILi8EEENSR_INS5_IJNSA_ILi8EEESG_EEENS5_IJSG_SB_EEEEEEEvNS4_8identityESY_S18_vS19_EENS_8epilogue10collective18CollectiveEpilogueINS1B_23Sm100TmaWarpSpecializedILi1ELi1ELi160ELb0ELb0EEEJSH_NS5_IJNSR_ISE_SB_EENSR_ISF_SB_EEEEEaSI_aSI_NS1B_6fusion15FusionCallbacksIS1F_NS1J_17LinearCombinationIaiaiLNS_15FloatRoundStyleE2EEESH_S1I_JEEENS4_5SM1004TMEM4LOAD26SM100_TMEM_LOAD_32dp32b32xESY_NSZ_INS10_ILi1ELi4ELi3EEES13_NSR_INS5_IJS14_NSA_ILi32EEEEEENS5_IJS1U_SB_EEEEEEENS4_39AutoVectorizingCopyWithAssumedAlignmentILi128EEENS4_14SM90_TMA_STOREES1Y_S20_S20_EEEvvEEEEvNT_6ParamsE)
        /*0044*/ 	.word	0x00000018
.L_29:


//--------------------- .nv.compat                --------------------------
	.section	.nv.compat,"",@"SHT_CUDA_COMPAT_INFO"
	.align	4
        /*0000*/ 	.byte	0x02, 0x09, 0x01, 0x00, 0x02, 0x02, 0x03, 0x00, 0x02, 0x05, 0x06, 0x00, 0x03, 0x07, 0x01, 0x01
        /*0010*/ 	.byte	0x02, 0x03, 0x01, 0x00, 0x02, 0x06, 0x01, 0x00, 0x04, 0x0b, 0x08, 0x00, 0x01, 0x00, 0x00, 0x00
        /*0020*/ 	.byte	0x00, 0x00, 0x00, 0x00


//--------------------- .nv.info._ZN7cutlass13device_kernelINS_4gemm6kernel13GemmUniversalIN4cute5tupleIJiiiiEEENS1_10collective13CollectiveMmaINS1_35MainloopSm100TmaUmmaWarpSpecializedILi10ELi2ELi3ENS5_IJNS4_1CILi1EEESB_SB_EEEEENS5_IJNSA_ILi128EEENSA_ILi160EEENSA_ILi64EEEEEEaNS5_IJlSB_lEEEaSI_NS4_8TiledMMAINS4_8MMA_AtomIJNS4_15SM100_MMA_S8_SSIaaiLi128ELi160ELNS4_4UMMA5MajorE0ELSN_0ELNSM_8SaturateE0EEEEEENS4_6LayoutISC_NS5_IJNSA_ILi0EEESS_SS_EEEEENS5_IJNS4_10UnderscoreESV_SV_EEEEENS4_13SM90_TMA_LOADENS4_14ComposedLayoutINS4_7SwizzleILi2ELi4ELi3EEENS4_18smem_ptr_flag_bitsILi8EEENSR_INS5_IJNSA_ILi8EEESG_EEENS5_IJSG_SB_EEEEEEEvNS4_8identityESY_S18_vS19_EENS_8epilogue10collective18CollectiveEpilogueINS1B_23Sm100TmaWarpSpecializedILi1ELi1ELi160ELb0ELb0EEEJSH_NS5_IJNSR_ISE_SB_EENSR_ISF_SB_EEEEEaSI_aSI_NS1B_6fusion15FusionCallbacksIS1F_NS1J_17LinearCombinationIaiaiLNS_15FloatRoundStyleE2EEESH_S1I_JEEENS4_5SM1004TMEM4LOAD26SM100_TMEM_LOAD_32dp32b32xESY_NSZ_INS10_ILi1ELi4ELi3EEES13_NSR_INS5_IJS14_NSA_ILi32EEEEEENS5_IJS1U_SB_EEEEEEENS4_39AutoVectorizingCopyWithAssumedAlignmentILi128EEENS4_14SM90_TMA_STOREES1Y_S20_S20_EEEvvEEEEvNT_6ParamsE --------------------------
	.section	.nv.info._ZN7cutlass13device_kernelINS_4gemm6kernel13GemmUniversalIN4cute5tupleIJiiiiEEENS1_10collective13CollectiveMmaINS1_35MainloopSm100TmaUmmaWarpSpecializedILi10ELi2ELi3ENS5_IJNS4_1CILi1EEESB_SB_EEEEENS5_IJNSA_ILi128EEENSA_ILi160EEENSA_ILi64EEEEEEaNS5_IJlSB_lEEEaSI_NS4_8TiledMMAINS4_8MMA_AtomIJNS4_15SM100_MMA_S8_SSIaaiLi128ELi160ELNS4_4UMMA5MajorE0ELSN_0ELNSM_8SaturateE0EEEEEENS4_6LayoutISC_NS5_IJNSA_ILi0EEESS_SS_EEEEENS5_IJNS4_10UnderscoreESV_SV_EEEEENS4_13SM90_TMA_LOADENS4_14ComposedLayoutINS4_7SwizzleILi2ELi4ELi3EEENS4_18smem_ptr_flag_bitsILi8EEENSR_INS5_IJNSA_ILi8EEESG_EEENS5_IJSG_SB_EEEEEEEvNS4_8identityESY_S18_vS19_EENS_8epilogue10collective18CollectiveEpilogueINS1B_23Sm100TmaWarpSpecializedILi1ELi1ELi160ELb0ELb0EEEJSH_NS5_IJNSR_ISE_SB_EENSR_ISF_SB_EEEEEaSI_aSI_NS1B_6fusion15FusionCallbacksIS1F_NS1J_17LinearCombinationIaiaiLNS_15FloatRoundStyleE2EEESH_S1I_JEEENS4_5SM1004TMEM4LOAD26SM100_TMEM_LOAD_32dp32b32xESY_NSZ_INS10_ILi1ELi4ELi3EEES13_NSR_INS5_IJS14_NSA_ILi32EEEEEENS5_IJS1U_SB_EEEEEEENS4_39AutoVectorizingCopyWithAssumedAlignmentILi128EEENS4_14SM90_TMA_STOREES1Y_S20_S20_EEEvvEEEEvNT_6ParamsE,"",@"SHT_CUDA_INFO"
	.sectionflags	@""
	.align	4


	//----- nvinfo : EIATTR_CUDA_API_VERSION
	.align		4
        /*0000*/ 	.byte	0x04, 0x37
        /*0002*/ 	.short	(.L_31 - .L_30)
.L_30:
        /*0004*/ 	.word	0x00000082


	//----- nvinfo : EIATTR_KPARAM_INFO
	.align		4
.L_31:
        /*0008*/ 	.byte	0x04, 0x17
        /*000a*/ 	.short	(.L_33 - .L_32)
.L_32:
        /*000c*/ 	.word	0x00000000
        /*0010*/ 	.short	0x0000
        /*0012*/ 	.short	0x0000
        /*0014*/ 	.byte	0x00, 0xf0, 0x01, 0x20


	//----- nvinfo : EIATTR_AT_ENTRY_FRAGMENTS
	.align		4
.L_33:
        /*0018*/ 	.byte	0x04, 0x4f
        /*001a*/ 	.short	(.L_35 - .L_34)


	//   ....[0]....
.L_34:
        /*001c*/ 	.word	0x00000006


	//----- nvinfo : EIATTR_RESERVED_SMEM_USED
	.align		4
.L_35:
        /*0020*/ 	.byte	0x01, 0x41
	.zero		2


	//----- nvinfo : EIATTR_SPARSE_MMA_MASK
	.align		4
        /*0024*/ 	.byte	0x03, 0x50
        /*0026*/ 	.short	0x0000


	//----- nvinfo : EIATTR_TCGEN05_1CTA_USED
	.align		4
        /*0028*/ 	.byte	0x01, 0x51
	.zero		2


	//----- nvinfo : EIATTR_MAXREG_COUNT
	.align		4
        /*002c*/ 	.byte	0x03, 0x1b
        /*002e*/ 	.short	0x00ff


	//----- nvinfo : EIATTR_NUM_BARRIERS
	.align		4
        /*0030*/ 	.byte	0x02, 0x4c
        /*0032*/ 	.byte	0x07
	.zero		1


	//----- nvinfo : EIATTR_EXTERNS
	.align		4
        /*0034*/ 	.byte	0x04, 0x0f
        /*0036*/ 	.short	(.L_37 - .L_36)


	//   ....[0]....
	.align		4
.L_36:
        /*0038*/ 	.word	index@(__assertfail)


	//----- nvinfo : EIATTR_ANNOTATIONS
	.align		4
.L_37:
        /*003c*/ 	.byte	0x04, 0x55
        /*003e*/ 	.short	(.L_39 - .L_38)


	//   ....[0]....
.L_38:
        /*0040*/ 	.word	0x00000001
        /*0044*/ 	.byte	0xb0, 0x00, 0x00, 0x00, 0x01, 0x00, 0x00, 0x00, 0x50, 0x01, 0x00, 0x00, 0x01, 0x00, 0x00, 0x00
        /*0054*/ 	.byte	0x90, 0x01, 0x00, 0x00, 0x01, 0x00, 0x00, 0x00, 0x20, 0x47, 0x00, 0x00, 0x01, 0x00, 0x00, 0x00
        /*0064*/ 	.byte	0xd0, 0x47, 0x00, 0x00, 0x01, 0x00, 0x00, 0x00, 0x70, 0x4c, 0x00, 0x00, 0x01, 0x00, 0x00, 0x00
        /*0074*/ 	.byte	0x90, 0x56, 0x00, 0x00, 0x01, 0x00, 0x00, 0x00, 0x40, 0x58, 0x00, 0x00, 0x01, 0x00, 0x00, 0x00
        /*0084*/ 	.byte	0x10, 0x59, 0x00, 0x00, 0x01, 0x00, 0x00, 0x00, 0xd0, 0x5d, 0x00, 0x00, 0x01, 0x00, 0x00, 0x00
        /*0094*/ 	.byte	0xe0, 0x5f, 0x00, 0x00, 0x01, 0x00, 0x00, 0x00, 0x30, 0x68, 0x00, 0x00, 0x01, 0x00, 0x00, 0x00
        /*00a4*/ 	.byte	0xa0, 0x76, 0x00, 0x00, 0x01, 0x00, 0x00, 0x00, 0xd0, 0x84, 0x00, 0x00, 0x01, 0x00, 0x00, 0x00
        /*00b4*/ 	.byte	0x30, 0x85, 0x00, 0x00


	//----- nvinfo : EIATTR_MERCURY_ISA_VERSION
	.align		4
.L_39:
        /*00b8*/ 	.byte	0x03, 0x5f
        /*00ba*/ 	.short	0x0101


	//----- nvinfo : EIATTR_INT_WARP_WIDE_INSTR_OFFSETS
	.align		4
        /*00bc*/ 	.byte	0x04, 0x31
        /*00be*/ 	.short	(.L_41 - .L_40)


	//   ....[0]....
.L_40:
        /*00c0*/ 	.word	0x00003c90


	//   ....[1]....
        /*00c4*/ 	.word	0x00003cb0


	//   ....[2]....
        /*00c8*/ 	.word	0x00003ce0


	//   ....[3]....
        /*00cc*/ 	.word	0x00004910


	//   ....[4]....
        /*00d0*/ 	.word	0x00004990


	//   ....[5]....
        /*00d4*/ 	.word	0x000049f0


	//   ....[6]....
        /*00d8*/ 	.word	0x00004a50


	//   ....[7]....
        /*00dc*/ 	.word	0x00004b10


	//   ....[8]....
        /*00e0*/ 	.word	0x00004b30


	//----- nvinfo : EIATTR_COOP_GROUP_MASK_REGIDS
	.align		4
.L_41:
        /*00e4*/ 	.byte	0x04, 0x29
        /*00e6*/ 	.short	(.L_43 - .L_42)


	//   ....[0]....
.L_42:
        /*00e8*/ 	.word	0xffffffff


	//   ....[1]....
        /*00ec*/ 	.word	0xffffffff


	//   ....[2]....
        /*00f0*/ 	.word	0xffffffff


	//   ....[3]....
        /*00f4*/ 	.word	0xffffffff


	//   ....[4]....
        /*00f8*/ 	.word	0xffffffff


	//   ....[5]....
        /*00fc*/ 	.word	0xffffffff


	//   ....[6]....
        /*0100*/ 	.word	0xffffffff


	//   ....[7]....
        /*0104*/ 	.word	0xffffffff


	//   ....[8]....
        /*0108*/ 	.word	0xffffffff


	//   ....[9]....
        /*010c*/ 	.word	0xffffffff


	//   ....[10]....
        /*0110*/ 	.word	0xffffffff


	//   ....[11]....
        /*0114*/ 	.word	0xffffffff


	//   ....[12]....
        /*0118*/ 	.word	0xffffffff


	//----- nvinfo : EIATTR_COOP_GROUP_INSTR_OFFSETS
	.align		4
.L_43:
        /*011c*/ 	.byte	0x04, 0x28
        /*011e*/ 	.short	(.L_45 - .L_44)


	//   ....[0]....
.L_44:
        /*0120*/ 	.word	0x00000080


	//   ....[1]....
        /*0124*/ 	.word	0x00000520


	//   ....[2]....
        /*0128*/ 	.word	0x00000780


	//   ....[3]....
        /*012c*/ 	.word	0x000008c0


	//   ....[4]....
        /*0130*/ 	.word	0x000009c0


	//   ....[5]....
        /*0134*/ 	.word	0x00000b30


	//   ....[6]....
        /*0138*/ 	.word	0x00000cb0


	//   ....[7]....
        /*013c*/ 	.word	0x00001e60


	//   ....[8]....
        /*0140*/ 	.word	0x00003070


	//   ....[9]....
        /*0144*/ 	.word	0x00003280


	//   ....[10]....
        /*0148*/ 	.word	0x000032b0


	//   ....[11]....
        /*014c*/ 	.word	0x00003b70


	//   ....[12]....
        /*0150*/ 	.word	0x00003da0


	//----- nvinfo : EIATTR_VRC_CTA_INIT_COUNT
	.align		4
.L_45:
        /*0154*/ 	.byte	0x02, 0x4a
        /*0156*/ 	.byte	0x80
	.zero		1


	//----- nvinfo : EIATTR_SYSCALL_OFFSETS
	.align		4
        /*0158*/ 	.byte	0x04, 0x46
        /*015a*/ 	.short	(.L_47 - .L_46)


	//   ....[0]....
.L_46:
        /*015c*/ 	.word	0x00005530


	//   ....[1]....
        /*0160*/ 	.word	0x00005660


	//   ....[2]....
        /*0164*/ 	.word	0x000061a0


	//   ....[3]....
        /*0168*/ 	.word	0x00006310


	//   ....[4]....
        /*016c*/ 	.word	0x00006480


	//   ....[5]....
        /*0170*/ 	.word	0x000065f0


	//   ....[6]....
        /*0174*/ 	.word	0x00006760


	//----- nvinfo : EIATTR_MBARRIER_INSTR_OFFSETS
	.align		4
.L_47:
        /*0178*/ 	.byte	0x04, 0x39
        /*017a*/ 	.short	(.L_49 - .L_48)


	//   ....[0]....
.L_48:
        /*017c*/ 	.word	0x00000620
        /*0180*/ 	.word	0x000000ff
        /*0184*/ 	.word	0x00000000
        /*0188*/ 	.short	0x0100
        /*018a*/ 	.byte	0x04
	.zero		1


	//   ....[1]....
        /*018c*/ 	.word	0x00000630
        /*0190*/ 	.word	0x000000ff
        /*0194*/ 	.word	0x00000050
        /*0198*/ 	.short	0x0100
        /*019a*/ 	.byte	0x04
	.zero		1


	//   ....[2]....
        /*019c*/ 	.word	0x00000640
        /*01a0*/ 	.word	0x000000ff
        /*01a4*/ 	.word	0x00000008
        /*01a8*/ 	.short	0x0100
        /*01aa*/ 	.byte	0x04
	.zero		1


	//   ....[3]....
        /*01ac*/ 	.word	0x00000650
        /*01b0*/ 	.word	0x000000ff
        /*01b4*/ 	.word	0x00000058
        /*01b8*/ 	.short	0x0100
        /*01ba*/ 	.byte	0x04
	.zero		1


	//   ....[4]....
        /*01bc*/ 	.word	0x00000660
        /*01c0*/ 	.word	0x000000ff
        /*01c4*/ 	.word	0x00000010
        /*01c8*/ 	.short	0x0100
        /*01ca*/ 	.byte	0x04
	.zero		1


	//   ....[5]....
        /*01cc*/ 	.word	0x00000670
        /*01d0*/ 	.word	0x000000ff
        /*01d4*/ 	.word	0x00000060
        /*01d8*/ 	.short	0x0100
        /*01da*/ 	.byte	0x04
	.zero		1


	//   ....[6]....
        /*01dc*/ 	.word	0x00000680
        /*01e0*/ 	.word	0x000000ff
        /*01e4*/ 	.word	0x00000018
        /*01e8*/ 	.short	0x0100
        /*01ea*/ 	.byte	0x04
	.zero		1


	//   ....[7]....
        /*01ec*/ 	.word	0x00000690
        /*01f0*/ 	.word	0x000000ff
        /*01f4*/ 	.word	0x00000068
        /*01f8*/ 	.short	0x0100
        /*01fa*/ 	.byte	0x04
	.zero		1


	//   ....[8]....
        /*01fc*/ 	.word	0x000006a0
        /*0200*/ 	.word	0x000000ff
        /*0204*/ 	.word	0x00000020
        /*0208*/ 	.short	0x0100
        /*020a*/ 	.byte	0x04
	.zero		1


	//   ....[9]....
        /*020c*/ 	.word	0x000006b0
        /*0210*/ 	.word	0x000000ff
        /*0214*/ 	.word	0x00000070
        /*0218*/ 	.short	0x0100
        /*021a*/ 	.byte	0x04
	.zero		1


	//   ....[10]....
        /*021c*/ 	.word	0x000006c0
        /*0220*/ 	.word	0x000000ff
        /*0224*/ 	.word	0x00000028
        /*0228*/ 	.short	0x0100
        /*022a*/ 	.byte	0x04
	.zero		1


	//   ....[11]....
        /*022c*/ 	.word	0x000006d0
        /*0230*/ 	.word	0x000000ff
        /*0234*/ 	.word	0x00000078
        /*0238*/ 	.short	0x0100
        /*023a*/ 	.byte	0x04
	.zero		1


	//   ....[12]....
        /*023c*/ 	.word	0x000006e0
        /*0240*/ 	.word	0x000000ff
        /*0244*/ 	.word	0x00000030
        /*0248*/ 	.short	0x0100
        /*024a*/ 	.byte	0x04
	.zero		1


	//   ....[13]....
        /*024c*/ 	.word	0x000006f0
        /*0250*/ 	.word	0x000000ff
        /*0254*/ 	.word	0x00000080
        /*0258*/ 	.short	0x0100
        /*025a*/ 	.byte	0x04
	.zero		1


	//   ....[14]....
        /*025c*/ 	.word	0x00000700
        /*0260*/ 	.word	0x000000ff
        /*0264*/ 	.word	0x00000038
        /*0268*/ 	.short	0x0100
        /*026a*/ 	.byte	0x04
	.zero		1


	//   ....[15]....
        /*026c*/ 	.word	0x00000710
        /*0270*/ 	.word	0x000000ff
        /*0274*/ 	.word	0x00000088
        /*0278*/ 	.short	0x0100
        /*027a*/ 	.byte	0x04
	.zero		1


	//   ....[16]....
        /*027c*/ 	.word	0x00000720
        /*0280*/ 	.word	0x000000ff
        /*0284*/ 	.word	0x00000040
        /*0288*/ 	.short	0x0100
        /*028a*/ 	.byte	0x04
	.zero		1


	//   ....[17]....
        /*028c*/ 	.word	0x00000730
        /*0290*/ 	.word	0x000000ff
        /*0294*/ 	.word	0x00000090
        /*0298*/ 	.short	0x0100
        /*029a*/ 	.byte	0x04
	.zero		1


	//   ....[18]....
        /*029c*/ 	.word	0x00000740
        /*02a0*/ 	.word	0x000000ff
        /*02a4*/ 	.word	0x00000048
        /*02a8*/ 	.short	0x0100
        /*02aa*/ 	.byte	0x04
	.zero		1


	//   ....[19]....
        /*02ac*/ 	.word	0x00000750
        /*02b0*/ 	.word	0x000000ff
        /*02b4*/ 	.word	0x00000098
        /*02b8*/ 	.short	0x0100
        /*02ba*/ 	.byte	0x04
	.zero		1


	//   ....[20]....
        /*02bc*/ 	.word	0x00000890
        /*02c0*/ 	.word	0x000000ff
        /*02c4*/ 	.word	0x000000a0
        /*02c8*/ 	.short	0x0100
        /*02ca*/ 	.byte	0x04
	.zero		1


	//   ....[21]....
        /*02cc*/ 	.word	0x000008a0
        /*02d0*/ 	.word	0x000000ff
        /*02d4*/ 	.word	0x000000a8
        /*02d8*/ 	.short	0x0100
        /*02da*/ 	.byte	0x04
	.zero		1


	//   ....[22]....
        /*02dc*/ 	.word	0x00000990
        /*02e0*/ 	.word	0x000000ff
        /*02e4*/ 	.word	0x000000b0
        /*02e8*/ 	.short	0x0100
        /*02ea*/ 	.byte	0x06
	.zero		1


	//   ....[23]....
        /*02ec*/ 	.word	0x000009a0
        /*02f0*/ 	.word	0x000000ff
        /*02f4*/ 	.word	0x000000b8
        /*02f8*/ 	.short	0x0100
        /*02fa*/ 	.byte	0x06
	.zero		1


	//   ....[24]....
        /*02fc*/ 	.word	0x00000ae0
        /*0300*/ 	.word	0x000000ff
        /*0304*/ 	.word	0x000000c0
        /*0308*/ 	.short	0x0100
        /*030a*/ 	.byte	0x06
	.zero		1


	//   ....[25]....
        /*030c*/ 	.word	0x00000af0
        /*0310*/ 	.word	0x000000ff
        /*0314*/ 	.word	0x000000d0
        /*0318*/ 	.short	0x0100
        /*031a*/ 	.byte	0x06
	.zero		1


	//   ....[26]....
        /*031c*/ 	.word	0x00000b00
        /*0320*/ 	.word	0x000000ff
        /*0324*/ 	.word	0x000000c8
        /*0328*/ 	.short	0x0100
        /*032a*/ 	.byte	0x06
	.zero		1


	//   ....[27]....
        /*032c*/ 	.word	0x00000b10
        /*0330*/ 	.word	0x000000ff
        /*0334*/ 	.word	0x000000d8
        /*0338*/ 	.short	0x0100
        /*033a*/ 	.byte	0x06
	.zero		1


	//   ....[28]....
        /*033c*/ 	.word	0x00000c40
        /*0340*/ 	.word	0x000000ff
        /*0344*/ 	.word	0x000000e0
        /*0348*/ 	.short	0x0100
        /*034a*/ 	.byte	0x04
	.zero		1


	//   ....[29]....
        /*034c*/ 	.word	0x00000c50
        /*0350*/ 	.word	0x000000ff
        /*0354*/ 	.word	0x000000f8
        /*0358*/ 	.short	0x0100
        /*035a*/ 	.byte	0x04
	.zero		1


	//   ....[30]....
        /*035c*/ 	.word	0x00000c60
        /*0360*/ 	.word	0x000000ff
        /*0364*/ 	.word	0x000000e8
        /*0368*/ 	.short	0x0100
        /*036a*/ 	.byte	0x04
	.zero		1


	//   ....[31]....
        /*036c*/ 	.word	0x00000c70
        /*0370*/ 	.word	0x000000ff
        /*0374*/ 	.word	0x00000100
        /*0378*/ 	.short	0x0100
        /*037a*/ 	.byte	0x04
	.zero		1


	//   ....[32]....
        /*037c*/ 	.word	0x00000c80
        /*0380*/ 	.word	0x000000ff
        /*0384*/ 	.word	0x000000f0
        /*0388*/ 	.short	0x0100
        /*038a*/ 	.byte	0x04
	.zero		1


	//   ....[33]....
        /*038c*/ 	.word	0x00000c90
        /*0390*/ 	.word	0x000000ff
        /*0394*/ 	.word	0x00000108
        /*0398*/ 	.short	0x0100
        /*039a*/ 	.byte	0x04
	.zero		1


	//   ....[34]....
        /*039c*/ 	.word	0x00000da0
        /*03a0*/ 	.word	0x000000ff
        /*03a4*/ 	.word	0x00000110
        /*03a8*/ 	.short	0x0100
        /*03aa*/ 	.byte	0x04
	.zero		1


	//   ....[35]....
        /*03ac*/ 	.word	0x00000db0
        /*03b0*/ 	.word	0x000000ff
        /*03b4*/ 	.word	0x00000120
        /*03b8*/ 	.short	0x0100
        /*03ba*/ 	.byte	0x04
	.zero		1


	//   ....[36]....
        /*03bc*/ 	.word	0x00000dc0
        /*03c0*/ 	.word	0x000000ff
        /*03c4*/ 	.word	0x00000118
        /*03c8*/ 	.short	0x0100
        /*03ca*/ 	.byte	0x04
	.zero		1


	//   ....[37]....
        /*03cc*/ 	.word	0x00000dd0
        /*03d0*/ 	.word	0x000000ff
        /*03d4*/ 	.word	0x00000128
        /*03d8*/ 	.short	0x0100
        /*03da*/ 	.byte	0x04
	.zero		1


	//   ....[38]....
        /*03dc*/ 	.word	0x00001780
        /*03e0*/ 	.word	0x00000003
        /*03e4*/ 	.word	0x00000120
        /*03e8*/ 	.short	0x010a
        /*03ea*/ 	.byte	0xff
	.zero		1


	//   ....[39]....
        /*03ec*/ 	.word	0x000017b0
        /*03f0*/ 	.word	0x00000003
        /*03f4*/ 	.word	0x00000110
        /*03f8*/ 	.short	0x0101
        /*03fa*/ 	.byte	0xff
	.zero		1


	//   ....[40]....
        /*03fc*/ 	.word	0x00001880
        /*0400*/ 	.word	0x000000ff
        /*0404*/ 	.word	0x00000050
        /*0408*/ 	.short	0x010a
        /*040a*/ 	.byte	0x06
	.zero		1


	//   ....[41]....
        /*040c*/ 	.word	0x00001900
        /*0410*/ 	.word	0x000000ff
        /*0414*/ 	.word	0x00000050
        /*0418*/ 	.short	0x010a
        /*041a*/ 	.byte	0x21
	.zero		1


	//   ....[42]....
        /*041c*/ 	.word	0x00001a50
        /*0420*/ 	.word	0x000000ff
        /*0424*/ 	.word	0x00000050
        /*0428*/ 	.short	0x010a
        /*042a*/ 	.byte	0x08
	.zero		1


	//   ....[43]....
        /*042c*/ 	.word	0x00001b60
        /*0430*/ 	.word	0x000000ff
        /*0434*/ 	.word	0x000000b8
        /*0438*/ 	.short	0x0101
        /*043a*/ 	.byte	0x04
	.zero		1


	//   ....[44]....
        /*043c*/ 	.word	0x00001b80
        /*0440*/ 	.word	0x000000ff
        /*0444*/ 	.word	0x00000050
        /*0448*/ 	.short	0x010a
        /*044a*/ 	.byte	0x06
	.zero		1


	//   ....[45]....
        /*044c*/ 	.word	0x00001c00
        /*0450*/ 	.word	0x000000ff
        /*0454*/ 	.word	0x00000050
        /*0458*/ 	.short	0x010a
        /*045a*/ 	.byte	0x11
	.zero		1


	//   ....[46]....
        /*045c*/ 	.word	0x00001d50
        /*0460*/ 	.word	0x000000ff
        /*0464*/ 	.word	0x00000050
        /*0468*/ 	.short	0x010a
        /*046a*/ 	.byte	0x08
	.zero		1


	//   ....[47]....
        /*046c*/ 	.word	0x00001e90
        /*0470*/ 	.word	0x00000003
        /*0474*/ 	.word	0x000000c0
        /*0478*/ 	.short	0x010a
        /*047a*/ 	.byte	0xff
	.zero		1


	//   ....[48]....
        /*047c*/ 	.word	0x00001fe0
        /*0480*/ 	.word	0x00000000
        /*0484*/ 	.word	0x00000000
        /*0488*/ 	.short	0x0101
        /*048a*/ 	.byte	0xff
	.zero		1


	//   ....[49]....
        /*048c*/ 	.word	0x00002580
        /*0490*/ 	.word	0x000000ff
        /*0494*/ 	.word	0x00000000
        /*0498*/ 	.short	0x010a
        /*049a*/ 	.byte	0x04
	.zero		1


	//   ....[50]....
        /*049c*/ 	.word	0x00002610
        /*04a0*/ 	.word	0x000000ff
        /*04a4*/ 	.word	0x00000000
        /*04a8*/ 	.short	0x010a
        /*04aa*/ 	.byte	0x05
	.zero		1


	//   ....[51]....
        /*04ac*/ 	.word	0x000026a0
        /*04b0*/ 	.word	0x000000ff
        /*04b4*/ 	.word	0x00000000
        /*04b8*/ 	.short	0x010a
        /*04ba*/ 	.byte	0x05
	.zero		1


	//   ....[52]....
        /*04bc*/ 	.word	0x00002730
        /*04c0*/ 	.word	0x000000ff
        /*04c4*/ 	.word	0x00000000
        /*04c8*/ 	.short	0x010a
        /*04ca*/ 	.byte	0x05
	.zero		1


	//   ....[53]....
        /*04cc*/ 	.word	0x000027c0
        /*04d0*/ 	.word	0x000000ff
        /*04d4*/ 	.word	0x00000000
        /*04d8*/ 	.short	0x010a
        /*04da*/ 	.byte	0x05
	.zero		1


	//   ....[54]....
        /*04dc*/ 	.word	0x00002850
        /*04e0*/ 	.word	0x000000ff
        /*04e4*/ 	.word	0x00000000
        /*04e8*/ 	.short	0x010a
        /*04ea*/ 	.byte	0x05
	.zero		1


	//   ....[55]....
        /*04ec*/ 	.word	0x000028e0
        /*04f0*/ 	.word	0x000000ff
        /*04f4*/ 	.word	0x00000000
        /*04f8*/ 	.short	0x010a
        /*04fa*/ 	.byte	0x05
	.zero		1


	//   ....[56]....
        /*04fc*/ 	.word	0x00002970
        /*0500*/ 	.word	0x000000ff
        /*0504*/ 	.word	0x00000000
        /*0508*/ 	.short	0x010a
        /*050a*/ 	.byte	0x05
	.zero		1


	//   ....[57]....
        /*050c*/ 	.word	0x00002a00
        /*0510*/ 	.word	0x000000ff
        /*0514*/ 	.word	0x00000000
        /*0518*/ 	.short	0x010a
        /*051a*/ 	.byte	0x05
	.zero		1


	//   ....[58]....
        /*051c*/ 	.word	0x00002aa0
        /*0520*/ 	.word	0x00000000
        /*0524*/ 	.word	0x00000000
        /*0528*/ 	.short	0x010a
        /*052a*/ 	.byte	0xff
	.zero		1


	//   ....[59]....
        /*052c*/ 	.word	0x00002bc0
        /*0530*/ 	.word	0x00000002
        /*0534*/ 	.word	0x00000110
        /*0538*/ 	.short	0x010a
        /*053a*/ 	.byte	0xff
	.zero		1


	//   ....[60]....
        /*053c*/ 	.word	0x00002c20
        /*0540*/ 	.word	0x00000004
        /*0544*/ 	.word	0x00000000
        /*0548*/ 	.short	0x0101
        /*054a*/ 	.byte	0xff
	.zero		1


	//   ....[61]....
        /*054c*/ 	.word	0x00002c40
        /*0550*/ 	.word	0x000000ff
        /*0554*/ 	.word	0x000000d0
        /*0558*/ 	.short	0x010a
        /*055a*/ 	.byte	0x04
	.zero		1


	//   ....[62]....
        /*055c*/ 	.word	0x00002d60
        /*0560*/ 	.word	0x00000002
        /*0564*/ 	.word	0x000000c0
        /*0568*/ 	.short	0x010a
        /*056a*/ 	.byte	0xff
	.zero		1


	//   ....[63]....
        /*056c*/ 	.word	0x00002e70
        /*0570*/ 	.word	0x00000002
        /*0574*/ 	.word	0x00000000
        /*0578*/ 	.short	0x0101
        /*057a*/ 	.byte	0xff
	.zero		1


	//   ....[64]....
        /*057c*/ 	.word	0x00002f00
        /*0580*/ 	.word	0x000000ff
        /*0584*/ 	.word	0x000000d0
        /*0588*/ 	.short	0x0106
        /*058a*/ 	.byte	0x04
	.zero		1


	//   ....[65]....
        /*058c*/ 	.word	0x00002f20
        /*0590*/ 	.word	0x000000ff
        /*0594*/ 	.word	0x000000d0
        /*0598*/ 	.short	0x010a
        /*059a*/ 	.byte	0x04
	.zero		1


	//   ....[66]....
        /*059c*/ 	.word	0x00002fb0
        /*05a0*/ 	.word	0x000000ff
        /*05a4*/ 	.word	0x000000d0
        /*05a8*/ 	.short	0x0106
        /*05aa*/ 	.byte	0x07
	.zero		1


	//   ....[67]....
        /*05ac*/ 	.word	0x00002ff0
        /*05b0*/ 	.word	0x00000000
        /*05b4*/ 	.word	0x000000d0
        /*05b8*/ 	.short	0x010a
        /*05ba*/ 	.byte	0xff
	.zero		1


	//   ....[68]....
        /*05bc*/ 	.word	0x000034f0
        /*05c0*/ 	.word	0x00000000
        /*05c4*/ 	.word	0x000000c0
        /*05c8*/ 	.short	0x010a
        /*05ca*/ 	.byte	0xff
	.zero		1


	//   ....[69]....
        /*05cc*/ 	.word	0x00003600
        /*05d0*/ 	.word	0x00000003
        /*05d4*/ 	.word	0x00000000
        /*05d8*/ 	.short	0x0101
        /*05da*/ 	.byte	0xff
	.zero		1


	//   ....[70]....
        /*05dc*/ 	.word	0x00003610
        /*05e0*/ 	.word	0x000000ff
        /*05e4*/ 	.word	0x00000000
        /*05e8*/ 	.short	0x010a
        /*05ea*/ 	.byte	0x05
	.zero		1


	//   ....[71]....
        /*05ec*/ 	.word	0x00003620
        /*05f0*/ 	.word	0x000000ff
        /*05f4*/ 	.word	0x000000f8
        /*05f8*/ 	.short	0x010a
        /*05fa*/ 	.byte	0x15
	.zero		1


	//   ....[72]....
        /*05fc*/ 	.word	0x000036f0
        /*0600*/ 	.word	0x000000ff
        /*0604*/ 	.word	0x00000000
        /*0608*/ 	.short	0x010a
        /*060a*/ 	.byte	0x07
	.zero		1


	//   ....[73]....
        /*060c*/ 	.word	0x00003830
        /*0610*/ 	.word	0x000000ff
        /*0614*/ 	.word	0x00000000
        /*0618*/ 	.short	0x010a
        /*061a*/ 	.byte	0x06
	.zero		1


	//   ....[74]....
        /*061c*/ 	.word	0x00003a30
        /*0620*/ 	.word	0x000000ff
        /*0624*/ 	.word	0x00000000
        /*0628*/ 	.short	0x010a
        /*062a*/ 	.byte	0x04
	.zero		1


	//   ....[75]....
        /*062c*/ 	.word	0x00003ac0
        /*0630*/ 	.word	0x000000ff
        /*0634*/ 	.word	0x00000000
        /*0638*/ 	.short	0x010a
        /*063a*/ 	.byte	0x05
	.zero		1


	//   ....[76]....
        /*063c*/ 	.word	0x00003b50
        /*0640*/ 	.word	0x000000ff
        /*0644*/ 	.word	0x00000000
        /*0648*/ 	.short	0x010a
        /*064a*/ 	.byte	0x04
	.zero		1


	//   ....[77]....
        /*064c*/ 	.word	0x00004030
        /*0650*/ 	.word	0x00000003
        /*0654*/ 	.word	0x000000c0
        /*0658*/ 	.short	0x010a
        /*065a*/ 	.byte	0xff
	.zero		1


	//   ....[78]....
        /*065c*/ 	.word	0x000041a0
        /*0660*/ 	.word	0x00000000
        /*0664*/ 	.word	0x00000000
        /*0668*/ 	.short	0x0101
        /*066a*/ 	.byte	0xff
	.zero		1


	//   ....[79]....
        /*066c*/ 	.word	0x00004660
        /*0670*/ 	.word	0x000000ff
        /*0674*/ 	.word	0x000000b8
        /*0678*/ 	.short	0x010a
        /*067a*/ 	.byte	0x1d
	.zero		1


	//   ....[80]....
        /*067c*/ 	.word	0x00004830
        /*0680*/ 	.word	0x000000ff
        /*0684*/ 	.word	0x000000a8
        /*0688*/ 	.short	0x010a
        /*068a*/ 	.byte	0x1d
	.zero		1


	//   ....[81]....
        /*068c*/ 	.word	0x00004b50
        /*0690*/ 	.word	0x000000ff
        /*0694*/ 	.word	0x000000a0
        /*0698*/ 	.short	0x010b
        /*069a*/ 	.byte	0x1d
	.zero		1


	//   ....[82]....
        /*069c*/ 	.word	0x00004b60
        /*06a0*/ 	.word	0x000000ff
        /*06a4*/ 	.word	0x00000000
        /*06a8*/ 	.short	0x0101
        /*06aa*/ 	.byte	0x2c
	.zero		1


	//   ....[83]....
        /*06ac*/ 	.word	0x00004ba0
        /*06b0*/ 	.word	0x00000000
        /*06b4*/ 	.word	0x000000a8
        /*06b8*/ 	.short	0x010a
        /*06ba*/ 	.byte	0xff
	.zero		1


	//   ....[84]....
        /*06bc*/ 	.word	0x00004da0
        /*06c0*/ 	.word	0x000000ff
        /*06c4*/ 	.word	0x000000c0
        /*06c8*/ 	.short	0x010a
        /*06ca*/ 	.byte	0x04
	.zero		1


	//   ....[85]....
        /*06cc*/ 	.word	0x00004e70
        /*06d0*/ 	.word	0x000000ff
        /*06d4*/ 	.word	0x00000000
        /*06d8*/ 	.short	0x0101
        /*06da*/ 	.byte	0x04
	.zero		1


	//   ....[86]....
        /*06dc*/ 	.word	0x00005b40
        /*06e0*/ 	.word	0x000000ff
        /*06e4*/ 	.word	0x000000a0
        /*06e8*/ 	.short	0x010a
        /*06ea*/ 	.byte	0x2c
	.zero		1


	//   ....[87]....
        /*06ec*/ 	.word	0x00005b50
        /*06f0*/ 	.word	0x00000000
        /*06f4*/ 	.word	0x000000e0
        /*06f8*/ 	.short	0x010a
        /*06fa*/ 	.byte	0xff
	.zero		1


	//   ....[88]....
        /*06fc*/ 	.word	0x00005da0
        /*0700*/ 	.word	0x000000ff
        /*0704*/ 	.word	0x000000a0
        /*0708*/ 	.short	0x010a
        /*070a*/ 	.byte	0x2c
	.zero		1


	//   ....[89]....
        /*070c*/ 	.word	0x00005fc0
        /*0710*/ 	.word	0x000000ff
        /*0714*/ 	.word	0x00000000
        /*0718*/ 	.short	0x0101
        /*071a*/ 	.byte	0x04
	.zero		1


	//   ....[90]....
        /*071c*/ 	.word	0x00006080
        /*0720*/ 	.word	0x00000000
        /*0724*/ 	.word	0x000000e0
        /*0728*/ 	.short	0x010a
        /*072a*/ 	.byte	0xff
	.zero		1


	//   ....[91]....
        /*072c*/ 	.word	0x00008150
        /*0730*/ 	.word	0x000000ff
        /*0734*/ 	.word	0x00000000
        /*0738*/ 	.short	0x0101
        /*073a*/ 	.byte	0x05
	.zero		1


	//   ....[92]....
        /*073c*/ 	.word	0x000099b0
        /*0740*/ 	.word	0x00000003
        /*0744*/ 	.word	0x00000120
        /*0748*/ 	.short	0x010a
        /*074a*/ 	.byte	0xff
	.zero		1


	//   ....[93]....
        /*074c*/ 	.word	0x00009a10
        /*0750*/ 	.word	0x00000000
        /*0754*/ 	.word	0x00000050
        /*0758*/ 	.short	0x010a
        /*075a*/ 	.byte	0xff
	.zero		1


	//   ....[94]....
        /*075c*/ 	.word	0x00009a70
        /*0760*/ 	.word	0x00000000
        /*0764*/ 	.word	0x00000050
        /*0768*/ 	.short	0x010a
        /*076a*/ 	.byte	0xff
	.zero		1


	//   ....[95]....
        /*076c*/ 	.word	0x00009ac0
        /*0770*/ 	.word	0x00000003
        /*0774*/ 	.word	0x000000c0
        /*0778*/ 	.short	0x010a
        /*077a*/ 	.byte	0xff
	.zero		1


	//   ....[96]....
        /*077c*/ 	.word	0x00009b20
        /*0780*/ 	.word	0x00000000
        /*0784*/ 	.word	0x00000000
        /*0788*/ 	.short	0x010a
        /*078a*/ 	.byte	0xff
	.zero		1


	//   ....[97]....
        /*078c*/ 	.word	0x00009b80
        /*0790*/ 	.word	0x00000000
        /*0794*/ 	.word	0x00000000
        /*0798*/ 	.short	0x010a
        /*079a*/ 	.byte	0xff
	.zero		1


	//   ....[98]....
        /*079c*/ 	.word	0x00009be0
        /*07a0*/ 	.word	0x00000000
        /*07a4*/ 	.word	0x00000000
        /*07a8*/ 	.short	0x010a
        /*07aa*/ 	.byte	0xff
	.zero		1


	//   ....[99]....
        /*07ac*/ 	.word	0x00009c40
        /*07b0*/ 	.word	0x00000000
        /*07b4*/ 	.word	0x00000000
        /*07b8*/ 	.short	0x010a
        /*07ba*/ 	.byte	0xff
	.zero		1


	//   ....[100]....
        /*07bc*/ 	.word	0x00009ca0
        /*07c0*/ 	.word	0x00000000
        /*07c4*/ 	.word	0x00000000
        /*07c8*/ 	.short	0x010a
        /*07ca*/ 	.byte	0xff
	.zero		1


	//   ....[101]....
        /*07cc*/ 	.word	0x00009d00
        /*07d0*/ 	.word	0x00000000
        /*07d4*/ 	.word	0x00000000
        /*07d8*/ 	.short	0x010a
        /*07da*/ 	.byte	0xff
	.zero		1


	//   ....[102]....
        /*07dc*/ 	.word	0x00009d60
        /*07e0*/ 	.word	0x00000000
        /*07e4*/ 	.word	0x00000000
        /*07e8*/ 	.short	0x010a
        /*07ea*/ 	.byte	0xff
	.zero		1


	//   ....[103]....
        /*07ec*/ 	.word	0x00009dc0
        /*07f0*/ 	.word	0x00000000
        /*07f4*/ 	.word	0x00000000
        /*07f8*/ 	.short	0x010a
        /*07fa*/ 	.byte	0xff
	.zero		1


	//   ....[104]....
        /*07fc*/ 	.word	0x00009e20
        /*0800*/ 	.word	0x00000000
        /*0804*/ 	.word	0x00000000
        /*0808*/ 	.short	0x010a
        /*080a*/ 	.byte	0xff
	.zero		1


	//   ....[105]....
        /*080c*/ 	.word	0x00009e70
        /*0810*/ 	.word	0x00000002
        /*0814*/ 	.word	0x00000110
        /*0818*/ 	.short	0x010a
        /*081a*/ 	.byte	0xff
	.zero		1


	//   ....[106]....
        /*081c*/ 	.word	0x00009ed0
        /*0820*/ 	.word	0x00000002
        /*0824*/ 	.word	0x000000d0
        /*0828*/ 	.short	0x010a
        /*082a*/ 	.byte	0xff
	.zero		1


	//   ....[107]....
        /*082c*/ 	.word	0x00009f20
        /*0830*/ 	.word	0x00000002
        /*0834*/ 	.word	0x000000c0
        /*0838*/ 	.short	0x010a
        /*083a*/ 	.byte	0xff
	.zero		1


	//   ....[108]....
        /*083c*/ 	.word	0x00009f80
        /*0840*/ 	.word	0x00000000
        /*0844*/ 	.word	0x000000d0
        /*0848*/ 	.short	0x010a
        /*084a*/ 	.byte	0xff
	.zero		1


	//   ....[109]....
        /*084c*/ 	.word	0x00009fd0
        /*0850*/ 	.word	0x00000000
        /*0854*/ 	.word	0x000000c0
        /*0858*/ 	.short	0x010a
        /*085a*/ 	.byte	0xff
	.zero		1


	//   ....[110]....
        /*085c*/ 	.word	0x0000a030
        /*0860*/ 	.word	0x00000003
        /*0864*/ 	.word	0x000000f8
        /*0868*/ 	.short	0x010a
        /*086a*/ 	.byte	0xff
	.zero		1


	//   ....[111]....
        /*086c*/ 	.word	0x0000a090
        /*0870*/ 	.word	0x00000000
        /*0874*/ 	.word	0x00000000
        /*0878*/ 	.short	0x010a
        /*087a*/ 	.byte	0xff
	.zero		1


	//   ....[112]....
        /*087c*/ 	.word	0x0000a0f0
        /*0880*/ 	.word	0x00000000
        /*0884*/ 	.word	0x00000000
        /*0888*/ 	.short	0x010a
        /*088a*/ 	.byte	0xff
	.zero		1


	//   ....[113]....
        /*088c*/ 	.word	0x0000a150
        /*0890*/ 	.word	0x00000000
        /*0894*/ 	.word	0x00000000
        /*0898*/ 	.short	0x010a
        /*089a*/ 	.byte	0xff
	.zero		1


	//   ....[114]....
        /*089c*/ 	.word	0x0000a1b0
        /*08a0*/ 	.word	0x00000000
        /*08a4*/ 	.word	0x00000000
        /*08a8*/ 	.short	0x010a
        /*08aa*/ 	.byte	0xff
	.zero		1


	//   ....[115]....
        /*08ac*/ 	.word	0x0000a200
        /*08b0*/ 	.word	0x00000003
        /*08b4*/ 	.word	0x000000c0
        /*08b8*/ 	.short	0x010a
        /*08ba*/ 	.byte	0xff
	.zero		1


	//   ....[116]....
        /*08bc*/ 	.word	0x0000a260
        /*08c0*/ 	.word	0x00000000
        /*08c4*/ 	.word	0x000000b8
        /*08c8*/ 	.short	0x010a
        /*08ca*/ 	.byte	0xff
	.zero		1


	//   ....[117]....
        /*08cc*/ 	.word	0x0000a2c0
        /*08d0*/ 	.word	0x00000003
        /*08d4*/ 	.word	0x000000a8
        /*08d8*/ 	.short	0x010a
        /*08da*/ 	.byte	0xff
	.zero		1


	//   ....[118]....
        /*08dc*/ 	.word	0x0000a320
        /*08e0*/ 	.word	0x00000000
        /*08e4*/ 	.word	0x000000c0
        /*08e8*/ 	.short	0x010a
        /*08ea*/ 	.byte	0xff
	.zero		1


	//   ....[119]....
        /*08ec*/ 	.word	0x0000a380
        /*08f0*/ 	.word	0x00000003
        /*08f4*/ 	.word	0x000000a0
        /*08f8*/ 	.short	0x010a
        /*08fa*/ 	.byte	0xff
	.zero		1


	//   ....[120]....
        /*08fc*/ 	.word	0x0000a3d0
        /*0900*/ 	.word	0x00000000
        /*0904*/ 	.word	0x000000e0
        /*0908*/ 	.short	0x010a
        /*090a*/ 	.byte	0xff
	.zero		1


	//----- nvinfo : EIATTR_NUM_MBARRIERS
	.align		4
.L_49:
        /*090c*/ 	.byte	0x03, 0x38
        /*090e*/ 	.short	0x0026


	//----- nvinfo : EIATTR_EXIT_INSTR_OFFSETS
	.align		4
        /*0910*/ 	.byte	0x04, 0x1c
        /*0912*/ 	.short	(.L_51 - .L_50)


	//   ....[0]....
.L_50:
        /*0914*/ 	.word	0x00002ad0


	//   ....[1]....
        /*0918*/ 	.word	0x00002fc0


	//   ....[2]....
        /*091c*/ 	.word	0x00003020


	//   ....[3]....
        /*0920*/ 	.word	0x00003db0


	//   ....[4]....
        /*0924*/ 	.word	0x00004bd0


	//   ....[5]....
        /*0928*/ 	.word	0x00004c10


	//   ....[6]....
        /*092c*/ 	.word	0x000099a0


	//----- nvinfo : EIATTR_MAX_THREADS
	.align		4
.L_51:
        /*0930*/ 	.byte	0x04, 0x05
        /*0932*/ 	.short	(.L_53 - .L_52)
.L_52:
        /*0934*/ 	.word	0x00000100
        /*0938*/ 	.word	0x00000001
        /*093c*/ 	.word	0x00000001


	//----- nvinfo : EIATTR_CRS_STACK_SIZE
	.align		4
.L_53:
        /*0940*/ 	.byte	0x04, 0x1e
        /*0942*/ 	.short	(.L_55 - .L_54)
.L_54:
        /*0944*/ 	.word	0x00000000


	//----- nvinfo : EIATTR_CBANK_PARAM_SIZE
	.align		4
.L_55:
        /*0948*/ 	.byte	0x03, 0x19
        /*094a*/ 	.short	0x0800


	//----- nvinfo : EIATTR_PARAM_CBANK
	.align		4
        /*094c*/ 	.byte	0x04, 0x0a
        /*094e*/ 	.short	(.L_57 - .L_56)
	.align		4
.L_56:
        /*0950*/ 	.word	index@(.nv.constant0._ZN7cutlass13device_kernelINS_4gemm6kernel13GemmUniversalIN4cute5tupleIJiiiiEEENS1_10collective13CollectiveMmaINS1_35MainloopSm100TmaUmmaWarpSpecializedILi10ELi2ELi3ENS5_IJNS4_1CILi1EEESB_SB_EEEEENS5_IJNSA_ILi128EEENSA_ILi160EEENSA_ILi64EEEEEEaNS5_IJlSB_lEEEaSI_NS4_8TiledMMAINS4_8MMA_AtomIJNS4_15SM100_MMA_S8_SSIaaiLi128ELi160ELNS4_4UMMA5MajorE0ELSN_0ELNSM_8SaturateE0EEEEEENS4_6LayoutISC_NS5_IJNSA_ILi0EEESS_SS_EEEEENS5_IJNS4_10UnderscoreESV_SV_EEEEENS4_13SM90_TMA_LOADENS4_14ComposedLayoutINS4_7SwizzleILi2ELi4ELi3EEENS4_18smem_ptr_flag_bitsILi8EEENSR_INS5_IJNSA_ILi8EEESG_EEENS5_IJSG_SB_EEEEEEEvNS4_8identityESY_S18_vS19_EENS_8epilogue10collective18CollectiveEpilogueINS1B_23Sm100TmaWarpSpecializedILi1ELi1ELi160ELb0ELb0EEEJSH_NS5_IJNSR_ISE_SB_EENSR_ISF_SB_EEEEEaSI_aSI_NS1B_6fusion15FusionCallbacksIS1F_NS1J_17LinearCombinationIaiaiLNS_15FloatRoundStyleE2EEESH_S1I_JEEENS4_5SM1004TMEM4LOAD26SM100_TMEM_LOAD_32dp32b32xESY_NSZ_INS10_ILi1ELi4ELi3EEES13_NSR_INS5_IJS14_NSA_ILi32EEEEEENS5_IJS1U_SB_EEEEEEENS4_39AutoVectorizingCopyWithAssumedAlignmentILi128EEENS4_14SM90_TMA_STOREES1Y_S20_S20_EEEvvEEEEvNT_6ParamsE)
        /*0954*/ 	.short	0x0380
        /*0956*/ 	.short	0x0800


	//----- nvinfo : EIATTR_SW_WAR
	.align		4
.L_57:
        /*0958*/ 	.byte	0x04, 0x36
        /*095a*/ 	.short	(.L_59 - .L_58)
.L_58:
        /*095c*/ 	.word	0x00000008
.L_59:


//--------------------- .nv.callgraph             --------------------------
	.section	.nv.callgraph,"",@"SHT_CUDA_CALLGRAPH"
	.align	4
	.sectionentsize	8
	.align		4
        /*0000*/ 	.word	0x00000000
	.align		4
        /*0004*/ 	.word	0xffffffff
	.align		4
        /*0008*/ 	.word	index@(_ZN7cutlass13device_kernelINS_4gemm6kernel13GemmUniversalIN4cute5tupleIJiiiiEEENS1_10collective13CollectiveMmaINS1_35MainloopSm100TmaUmmaWarpSpecializedILi10ELi2ELi3ENS5_IJNS4_1CILi1EEESB_SB_EEEEENS5_IJNSA_ILi128EEENSA_ILi160EEENSA_ILi64EEEEEEaNS5_IJlSB_lEEEaSI_NS4_8TiledMMAINS4_8MMA_AtomIJNS4_15SM100_MMA_S8_SSIaaiLi128ELi160ELNS4_4UMMA5MajorE0ELSN_0ELNSM_8SaturateE0EEEEEENS4_6LayoutISC_NS5_IJNSA_ILi0EEESS_SS_EEEEENS5_IJNS4_10UnderscoreESV_SV_EEEEENS4_13SM90_TMA_LOADENS4_14ComposedLayoutINS4_7SwizzleILi2ELi4ELi3EEENS4_18smem_ptr_flag_bitsILi8EEENSR_INS5_IJNSA_ILi8EEESG_EEENS5_IJSG_SB_EEEEEEEvNS4_8identityESY_S18_vS19_EENS_8epilogue10collective18CollectiveEpilogueINS1B_23Sm100TmaWarpSpecializedILi1ELi1ELi160ELb0ELb0EEEJSH_NS5_IJNSR_ISE_SB_EENSR_ISF_SB_EEEEEaSI_aSI_NS1B_6fusion15FusionCallbacksIS1F_NS1J_17LinearCombinationIaiaiLNS_15FloatRoundStyleE2EEESH_S1I_JEEENS4_5SM1004TMEM4LOAD26SM100_TMEM_LOAD_32dp32b32xESY_NSZ_INS10_ILi1ELi4ELi3EEES13_NSR_INS5_IJS14_NSA_ILi32EEEEEENS5_IJS1U_SB_EEEEEEENS4_39AutoVectorizingCopyWithAssumedAlignmentILi128EEENS4_14SM90_TMA_STOREES1Y_S20_S20_EEEvvEEEEvNT_6ParamsE)
	.align		4
        /*000c*/ 	.word	index@(__assertfail)
	.align		4
        /*0010*/ 	.word	0x00000000
	.align		4
        /*0014*/ 	.word	0xfffffffe
	.align		4
        /*0018*/ 	.word	0x00000000
	.align		4
        /*001c*/ 	.word	0xfffffffd
	.align		4
        /*0020*/ 	.word	0x00000000
	.align		4
        /*0024*/ 	.word	0xfffffffc


//--------------------- .nv.constant4             --------------------------
	.section	.nv.constant4,"a",@progbits
	.align	8
	.align		8
.nv.constant4:
        /*0000*/ 	.dword	__assertfail
	.align		8
        /*0008*/ 	.dword	__unnamed_1
	.align		8
        /*0010*/ 	.dword	__unnamed_2
	.align		8
        /*0018*/ 	.dword	_ZN40_INTERNAL_6f6d8aac_4_k_cu_63765809_196234cuda3std3__45__cpo5beginE
	.align		8
        /*0020*/ 	.dword	_ZN40_INTERNAL_6f6d8aac_4_k_cu_63765809_196234cuda3std3__45__cpo3endE
	.align		8
        /*0028*/ 	.dword	_ZN40_INTERNAL_6f6d8aac_4_k_cu_63765809_196234cuda3std3__45__cpo6cbeginE
	.align		8
        /*0030*/ 	.dword	_ZN40_INTERNAL_6f6d8aac_4_k_cu_63765809_196234cuda3std3__45__cpo4cendE
	.align		8
        /*0038*/ 	.dword	_ZN40_INTERNAL_6f6d8aac_4_k_cu_63765809_196234cuda3std3__442_GLOBAL__N__6f6d8aac_4_k_cu_63765809_196236ignoreE
	.align		8
        /*0040*/ 	.dword	_ZN40_INTERNAL_6f6d8aac_4_k_cu_63765809_196234cuda3std3__419piecewise_constructE
	.align		8
        /*0048*/ 	.dword	_ZN40_INTERNAL_6f6d8aac_4_k_cu_63765809_196234cuda3std3__48in_placeE
	.align		8
        /*0050*/ 	.dword	_ZN40_INTERNAL_6f6d8aac_4_k_cu_63765809_196234cuda3std6ranges3__45__cpo4swapE
	.align		8
        /*0058*/ 	.dword	_ZN40_INTERNAL_6f6d8aac_4_k_cu_63765809_196234cuda3std6ranges3__45__cpo9iter_moveE
	.align		8
        /*0060*/ 	.dword	_ZN40_INTERNAL_6f6d8aac_4_k_cu_63765809_196234cute7productE
	.align		8
        /*0068*/ 	.dword	_ZN40_INTERNAL_6f6d8aac_4_k_cu_63765809_196234cute1_E
	.align		8
        /*0070*/ 	.dword	$str$25
	.align		8
        /*0078*/ 	.dword	$str$26
	.align		8
        /*0080*/ 	.dword	$str$27
	.align		8
        /*0088*/ 	.dword	$str$28


//--------------------- .text._ZN7cutlass13device_kernelINS_4gemm6kernel13GemmUniversalIN4cute5tupleIJiiiiEEENS1_10collective13CollectiveMmaINS1_35MainloopSm100TmaUmmaWarpSpecializedILi10ELi2ELi3ENS5_IJNS4_1CILi1EEESB_SB_EEEEENS5_IJNSA_ILi128EEENSA_ILi160EEENSA_ILi64EEEEEEaNS5_IJlSB_lEEEaSI_NS4_8TiledMMAINS4_8MMA_AtomIJNS4_15SM100_MMA_S8_SSIaaiLi128ELi160ELNS4_4UMMA5MajorE0ELSN_0ELNSM_8SaturateE0EEEEEENS4_6LayoutISC_NS5_IJNSA_ILi0EEESS_SS_EEEEENS5_IJNS4_10UnderscoreESV_SV_EEEEENS4_13SM90_TMA_LOADENS4_14ComposedLayoutINS4_7SwizzleILi2ELi4ELi3EEENS4_18smem_ptr_flag_bitsILi8EEENSR_INS5_IJNSA_ILi8EEESG_EEENS5_IJSG_SB_EEEEEEEvNS4_8identityESY_S18_vS19_EENS_8epilogue10collective18CollectiveEpilogueINS1B_23Sm100TmaWarpSpecializedILi1ELi1ELi160ELb0ELb0EEEJSH_NS5_IJNSR_ISE_SB_EENSR_ISF_SB_EEEEEaSI_aSI_NS1B_6fusion15FusionCallbacksIS1F_NS1J_17LinearCombinationIaiaiLNS_15FloatRoundStyleE2EEESH_S1I_JEEENS4_5SM1004TMEM4LOAD26SM100_TMEM_LOAD_32dp32b32xESY_NSZ_INS10_ILi1ELi4ELi3EEES13_NSR_INS5_IJS14_NSA_ILi32EEEEEENS5_IJS1U_SB_EEEEEEENS4_39AutoVectorizingCopyWithAssumedAlignmentILi128EEENS4_14SM90_TMA_STOREES1Y_S20_S20_EEEvvEEEEvNT_6ParamsE --------------------------
	.section	.text._ZN7cutlass13device_kernelINS_4gemm6kernel13GemmUniversalIN4cute5tupleIJiiiiEEENS1_10collective13CollectiveMmaINS1_35MainloopSm100TmaUmmaWarpSpecializedILi10ELi2ELi3ENS5_IJNS4_1CILi1EEESB_SB_EEEEENS5_IJNSA_ILi128EEENSA_ILi160EEENSA_ILi64EEEEEEaNS5_IJlSB_lEEEaSI_NS4_8TiledMMAINS4_8MMA_AtomIJNS4_15SM100_MMA_S8_SSIaaiLi128ELi160ELNS4_4UMMA5MajorE0ELSN_0ELNSM_8SaturateE0EEEEEENS4_6LayoutISC_NS5_IJNSA_ILi0EEESS_SS_EEEEENS5_IJNS4_10UnderscoreESV_SV_EEEEENS4_13SM90_TMA_LOADENS4_14ComposedLayoutINS4_7SwizzleILi2ELi4ELi3EEENS4_18smem_ptr_flag_bitsILi8EEENSR_INS5_IJNSA_ILi8EEESG_EEENS5_IJSG_SB_EEEEEEEvNS4_8identityESY_S18_vS19_EENS_8epilogue10collective18CollectiveEpilogueINS1B_23Sm100TmaWarpSpecializedILi1ELi1ELi160ELb0ELb0EEEJSH_NS5_IJNSR_ISE_SB_EENSR_ISF_SB_EEEEEaSI_aSI_NS1B_6fusion15FusionCallbacksIS1F_NS1J_17LinearCombinationIaiaiLNS_15FloatRoundStyleE2EEESH_S1I_JEEENS4_5SM1004TMEM4LOAD26SM100_TMEM_LOAD_32dp32b32xESY_NSZ_INS10_ILi1ELi4ELi3EEES13_NSR_INS5_IJS14_NSA_ILi32EEEEEENS5_IJS1U_SB_EEEEEEENS4_39AutoVectorizingCopyWithAssumedAlignmentILi128EEENS4_14SM90_TMA_STOREES1Y_S20_S20_EEEvvEEEEvNT_6ParamsE,"ax",@progbits
	.align	128
.text._ZN7cutlass13device_kernelINS_4gemm6kernel13GemmUniversalIN4cute5tupleIJiiiiEEENS1_10collective13CollectiveMmaINS1_35MainloopSm100TmaUmmaWarpSpecializedILi10ELi2ELi3ENS5_IJNS4_1CILi1EEESB_SB_EEEEENS5_IJNSA_ILi128EEENSA_ILi160EEENSA_ILi64EEEEEEaNS5_IJlSB_lEEEaSI_NS4_8TiledMMAINS4_8MMA_AtomIJNS4_15SM100_MMA_S8_SSIaaiLi128ELi160ELNS4_4UMMA5MajorE0ELSN_0ELNSM_8SaturateE0EEEEEENS4_6LayoutISC_NS5_IJNSA_ILi0EEESS_SS_EEEEENS5_IJNS4_10UnderscoreESV_SV_EEEEENS4_13SM90_TMA_LOADENS4_14ComposedLayoutINS4_7SwizzleILi2ELi4ELi3EEENS4_18smem_ptr_flag_bitsILi8EEENSR_INS5_IJNSA_ILi8EEESG_EEENS5_IJSG_SB_EEEEEEEvNS4_8identityESY_S18_vS19_EENS_8epilogue10collective18CollectiveEpilogueINS1B_23Sm100TmaWarpSpecializedILi1ELi1ELi160ELb0ELb0EEEJSH_NS5_IJNSR_ISE_SB_EENSR_ISF_SB_EEEEEaSI_aSI_NS1B_6fusion15FusionCallbacksIS1F_NS1J_17LinearCombinationIaiaiLNS_15FloatRoundStyleE2EEESH_S1I_JEEENS4_5SM1004TMEM4LOAD26SM100_TMEM_LOAD_32dp32b32xESY_NSZ_INS10_ILi1ELi4ELi3EEES13_NSR_INS5_IJS14_NSA_ILi32EEEEEENS5_IJS1U_SB_EEEEEEENS4_39AutoVectorizingCopyWithAssumedAlignmentILi128EEENS4_14SM90_TMA_STOREES1Y_S20_S20_EEEvvEEEEvNT_6ParamsE:
        .type           _ZN7cutlass13device_kernelINS_4gemm6kernel13GemmUniversalIN4cute5tupleIJiiiiEEENS1_10collective13CollectiveMmaINS1_35MainloopSm100TmaUmmaWarpSpecializedILi10ELi2ELi3ENS5_IJNS4_1CILi1EEESB_SB_EEEEENS5_IJNSA_ILi128EEENSA_ILi160EEENSA_ILi64EEEEEEaNS5_IJlSB_lEEEaSI_NS4_8TiledMMAINS4_8MMA_AtomIJNS4_15SM100_MMA_S8_SSIaaiLi128ELi160ELNS4_4UMMA5MajorE0ELSN_0ELNSM_8SaturateE0EEEEEENS4_6LayoutISC_NS5_IJNSA_ILi0EEESS_SS_EEEEENS5_IJNS4_10UnderscoreESV_SV_EEEEENS4_13SM90_TMA_LOADENS4_14ComposedLayoutINS4_7SwizzleILi2ELi4ELi3EEENS4_18smem_ptr_flag_bitsILi8EEENSR_INS5_IJNSA_ILi8EEESG_EEENS5_IJSG_SB_EEEEEEEvNS4_8identityESY_S18_vS19_EENS_8epilogue10collective18CollectiveEpilogueINS1B_23Sm100TmaWarpSpecializedILi1ELi1ELi160ELb0ELb0EEEJSH_NS5_IJNSR_ISE_SB_EENSR_ISF_SB_EEEEEaSI_aSI_NS1B_6fusion15FusionCallbacksIS1F_NS1J_17LinearCombinationIaiaiLNS_15FloatRoundStyleE2EEESH_S1I_JEEENS4_5SM1004TMEM4LOAD26SM100_TMEM_LOAD_32dp32b32xESY_NSZ_INS10_ILi1ELi4ELi3EEES13_NSR_INS5_IJS14_NSA_ILi32EEEEEENS5_IJS1U_SB_EEEEEEENS4_39AutoVectorizingCopyWithAssumedAlignmentILi128EEENS4_14SM90_TMA_STOREES1Y_S20_S20_EEEvvEEEEvNT_6ParamsE,@function
        .size           _ZN7cutlass13device_kernelINS_4gemm6kernel13GemmUniversalIN4cute5tupleIJiiiiEEENS1_10collective13CollectiveMmaINS1_35MainloopSm100TmaUmmaWarpSpecializedILi10ELi2ELi3ENS5_IJNS4_1CILi1EEESB_SB_EEEEENS5_IJNSA_ILi128EEENSA_ILi160EEENSA_ILi64EEEEEEaNS5_IJlSB_lEEEaSI_NS4_8TiledMMAINS4_8MMA_AtomIJNS4_15SM100_MMA_S8_SSIaaiLi128ELi160ELNS4_4UMMA5MajorE0ELSN_0ELNSM_8SaturateE0EEEEEENS4_6LayoutISC_NS5_IJNSA_ILi0EEESS_SS_EEEEENS5_IJNS4_10UnderscoreESV_SV_EEEEENS4_13SM90_TMA_LOADENS4_14ComposedLayoutINS4_7SwizzleILi2ELi4ELi3EEENS4_18smem_ptr_flag_bitsILi8EEENSR_INS5_IJNSA_ILi8EEESG_EEENS5_IJSG_SB_EEEEEEEvNS4_8identityESY_S18_vS19_EENS_8epilogue10collective18CollectiveEpilogueINS1B_23Sm100TmaWarpSpecializedILi1ELi1ELi160ELb0ELb0EEEJSH_NS5_IJNSR_ISE_SB_EENSR_ISF_SB_EEEEEaSI_aSI_NS1B_6fusion15FusionCallbacksIS1F_NS1J_17LinearCombinationIaiaiLNS_15FloatRoundStyleE2EEESH_S1I_JEEENS4_5SM1004TMEM4LOAD26SM100_TMEM_LOAD_32dp32b32xESY_NSZ_INS10_ILi1ELi4ELi3EEES13_NSR_INS5_IJS14_NSA_ILi32EEEEEENS5_IJS1U_SB_EEEEEEENS4_39AutoVectorizingCopyWithAssumedAlignmentILi128EEENS4_14SM90_TMA_STOREES1Y_S20_S20_EEEvvEEEEvNT_6ParamsE,(.L_x_148 - _ZN7cutlass13device_kernelINS_4gemm6kernel13GemmUniversalIN4cute5tupleIJiiiiEEENS1_10collective13CollectiveMmaINS1_35MainloopSm100TmaUmmaWarpSpecializedILi10ELi2ELi3ENS5_IJNS4_1CILi1EEESB_SB_EEEEENS5_IJNSA_ILi128EEENSA_ILi160EEENSA_ILi64EEEEEEaNS5_IJlSB_lEEEaSI_NS4_8TiledMMAINS4_8MMA_AtomIJNS4_15SM100_MMA_S8_SSIaaiLi128ELi160ELNS4_4UMMA5MajorE0ELSN_0ELNSM_8SaturateE0EEEEEENS4_6LayoutISC_NS5_IJNSA_ILi0EEESS_SS_EEEEENS5_IJNS4_10UnderscoreESV_SV_EEEEENS4_13SM90_TMA_LOADENS4_14ComposedLayoutINS4_7SwizzleILi2ELi4ELi3EEENS4_18smem_ptr_flag_bitsILi8EEENSR_INS5_IJNSA_ILi8EEESG_EEENS5_IJSG_SB_EEEEEEEvNS4_8identityESY_S18_vS19_EENS_8epilogue10collective18CollectiveEpilogueINS1B_23Sm100TmaWarpSpecializedILi1ELi1ELi160ELb0ELb0EEEJSH_NS5_IJNSR_ISE_SB_EENSR_ISF_SB_EEEEEaSI_aSI_NS1B_6fusion15FusionCallbacksIS1F_NS1J_17LinearCombinationIaiaiLNS_15FloatRoundStyleE2EEESH_S1I_JEEENS4_5SM1004TMEM4LOAD26SM100_TMEM_LOAD_32dp32b32xESY_NSZ_INS10_ILi1ELi4ELi3EEES13_NSR_INS5_IJS14_NSA_ILi32EEEEEENS5_IJS1U_SB_EEEEEEENS4_39AutoVectorizingCopyWithAssumedAlignmentILi128EEENS4_14SM90_TMA_STOREES1Y_S20_S20_EEEvvEEEEvNT_6ParamsE)
        .other          _ZN7cutlass13device_kernelINS_4gemm6kernel13GemmUniversalIN4cute5tupleIJiiiiEEENS1_10collective13CollectiveMmaINS1_35MainloopSm100TmaUmmaWarpSpecializedILi10ELi2ELi3ENS5_IJNS4_1CILi1EEESB_SB_EEEEENS5_IJNSA_ILi128EEENSA_ILi160EEENSA_ILi64EEEEEEaNS5_IJlSB_lEEEaSI_NS4_8TiledMMAINS4_8MMA_AtomIJNS4_15SM100_MMA_S8_SSIaaiLi128ELi160ELNS4_4UMMA5MajorE0ELSN_0ELNSM_8SaturateE0EEEEEENS4_6LayoutISC_NS5_IJNSA_ILi0EEESS_SS_EEEEENS5_IJNS4_10UnderscoreESV_SV_EEEEENS4_13SM90_TMA_LOADENS4_14ComposedLayoutINS4_7SwizzleILi2ELi4ELi3EEENS4_18smem_ptr_flag_bitsILi8EEENSR_INS5_IJNSA_ILi8EEESG_EEENS5_IJSG_SB_EEEEEEEvNS4_8identityESY_S18_vS19_EENS_8epilogue10collective18CollectiveEpilogueINS1B_23Sm100TmaWarpSpecializedILi1ELi1ELi160ELb0ELb0EEEJSH_NS5_IJNSR_ISE_SB_EENSR_ISF_SB_EEEEEaSI_aSI_NS1B_6fusion15FusionCallbacksIS1F_NS1J_17LinearCombinationIaiaiLNS_15FloatRoundStyleE2EEESH_S1I_JEEENS4_5SM1004TMEM4LOAD26SM100_TMEM_LOAD_32dp32b32xESY_NSZ_INS10_ILi1ELi4ELi3EEES13_NSR_INS5_IJS14_NSA_ILi32EEEEEENS5_IJS1U_SB_EEEEEEENS4_39AutoVectorizingCopyWithAssumedAlignmentILi128EEENS4_14SM90_TMA_STOREES1Y_S20_S20_EEEvvEEEEvNT_6ParamsE,@"STO_CUDA_ENTRY STV_DEFAULT"
_ZN7cutlass13device_kernelINS_4gemm6kernel13GemmUniversalIN4cute5tupleIJiiiiEEENS1_10collective13CollectiveMmaINS1_35MainloopSm100TmaUmmaWarpSpecializedILi10ELi2ELi3ENS5_IJNS4_1CILi1EEESB_SB_EEEEENS5_IJNSA_ILi128EEENSA_ILi160EEENSA_ILi64EEEEEEaNS5_IJlSB_lEEEaSI_NS4_8TiledMMAINS4_8MMA_AtomIJNS4_15SM100_MMA_S8_SSIaaiLi128ELi160ELNS4_4UMMA5MajorE0ELSN_0ELNSM_8SaturateE0EEEEEENS4_6LayoutISC_NS5_IJNSA_ILi0EEESS_SS_EEEEENS5_IJNS4_10UnderscoreESV_SV_EEEEENS4_13SM90_TMA_LOADENS4_14ComposedLayoutINS4_7SwizzleILi2ELi4ELi3EEENS4_18smem_ptr_flag_bitsILi8EEENSR_INS5_IJNSA_ILi8EEESG_EEENS5_IJSG_SB_EEEEEEEvNS4_8identityESY_S18_vS19_EENS_8epilogue10collective18CollectiveEpilogueINS1B_23Sm100TmaWarpSpecializedILi1ELi1ELi160ELb0ELb0EEEJSH_NS5_IJNSR_ISE_SB_EENSR_ISF_SB_EEEEEaSI_aSI_NS1B_6fusion15FusionCallbacksIS1F_NS1J_17LinearCombinationIaiaiLNS_15FloatRoundStyleE2EEESH_S1I_JEEENS4_5SM1004TMEM4LOAD26SM100_TMEM_LOAD_32dp32b32xESY_NSZ_INS10_ILi1ELi4ELi3EEES13_NSR_INS5_IJS14_NSA_ILi32EEEEEENS5_IJS1U_SB_EEEEEEENS4_39AutoVectorizingCopyWithAssumedAlignmentILi128EEENS4_14SM90_TMA_STOREES1Y_S20_S20_EEEvvEEEEvNT_6ParamsE:
[----:B------:R-:W1:Y:S01]  /*0000*/  LDC R1, c[0x0][0x37c] ;  /* 0x0000df00ff017b82 */ /* 0x000e620000000800 */
[----:B------:R-:W2:Y:S01]  /*0010*/  S2R R2, SR_TID.X ;  /* 0x0000000000027919 */ /* 0x000ea20000002100 */
[----:B------:R-:W3:Y:S01]  /*0020*/  LDCU.64 UR8, c[0x0][0x890] ;  /* 0x00011200ff0877ac */ /* 0x000ee20008000a00 */
[----:B-1----:R-:W-:Y:S01]  /*0030*/  VIADD R1, R1, 0xffffffe8 ;  /* 0xffffffe801017836 */ /* 0x002fe20000000000 */
[----:B------:R-:W-:Y:S01]  /*0040*/  ELECT P3, URZ, PT ;  /* 0x0000000000ff782f */ /* 0x000fe20003860000 */
[----:B---3--:R-:W-:-:S04]  /*0050*/  UISETP.NE.U32.AND UP0, UPT, UR8, URZ, UPT ;  /* 0x000000ff0800728c */ /* 0x008fc8000bf05070 */
[----:B------:R-:W-:Y:S01]  /*0060*/  UISETP.NE.AND.EX UP0, UPT, UR9, URZ, UPT, UP0 ;  /* 0x000000ff0900728c */ /* 0x000fe2000bf05300 */
[----:B--2---:R-:W-:-:S05]  /*0070*/  SHF.R.U32.HI R3, RZ, 0x5, R2 ;  /* 0x00000005ff037819 */ /* 0x004fca0000011602 */
[----:B------:R-:W1:Y:S02]  /*0080*/  SHFL.IDX PT, R0, R3, RZ, 0x1f ;  /* 0x00001fff03007589 */ /* 0x000e6400000e0000 */
[----:B-1----:R-:W-:Y:S02]  /*0090*/  R2UR UR18, R0 ;  /* 0x00000000001272ca */ /* 0x002fe400000e0000 */
[----:B------:R-:W-:-:S05]  /*00a0*/  PRMT R0, RZ, 0x7610, R0 ;  /* 0x00007610ff007816 */ /* 0x000fca0000000000 */
[----:B------:R1:W-:Y:S01]  /*00b0*/  STL.S16 [R1], R0 ;  /* 0x0000000001007387 */ /* 0x0003e20000100600 */
[----:B------:R-:W-:Y:S07]  /*00c0*/  BRA.U UP0, `(.L_x_0) ;  /* 0x0000000100387547 */ /* 0x000fee000b800000 */
[----:B------:R-:W2:Y:S02]  /*00d0*/  LDCU.64 UR4, c[0x0][0x888] ;  /* 0x00011100ff0477ac */ /* 0x000ea40008000a00 */
[----:B--2---:R-:W-:-:S04]  /*00e0*/  UISETP.NE.U32.AND UP0, UPT, UR4, URZ, UPT ;  /* 0x000000ff0400728c */ /* 0x004fc8000bf05070 */
[----:B------:R-:W-:-:S09]  /*00f0*/  UISETP.NE.AND.EX UP0, UPT, UR5, URZ, UPT, UP0 ;  /* 0x000000ff0500728c */ /* 0x000fd2000bf05300 */
[----:B------:R-:W-:Y:S05]  /*0100*/  BRA.U !UP0, `(.L_x_1) ;  /* 0x0000000108187547 */ /* 0x000fea000b800000 */
[----:B------:R-:W2:Y:S01]  /*0110*/  LDC.64 R154, c[0x0][0x888] ;  /* 0x00022200ff9a7b82 */ /* 0x000ea20000000a00 */
[----:B------:R-:W2:Y:S02]  /*0120*/  LDCU.64 UR4, c[0x0][0x358] ;  /* 0x00006b00ff0477ac */ /* 0x000ea40008000a00 */
[----:B--2---:R2:W5:Y:S01]  /*0130*/  LDG.E R154, desc[UR4][R154.64] ;  /* 0x000000049a9a7981 */ /* 0x004562000c1e1900 */
[----:B-1----:R-:W-:-:S05]  /*0140*/  HFMA2 R0, -RZ, RZ, 0, 5.9604644775390625e-08 ;  /* 0x00000001ff007431 */ /* 0x002fca00000001ff */
[----:B------:R2:W-:Y:S01]  /*0150*/  STL.S16 [R1], R0 ;  /* 0x0000000001007387 */ /* 0x0005e20000100600 */
[----:B------:R-:W-:Y:S05]  /*0160*/  BRA `(.L_x_0) ;  /* 0x0000000000107947 */ /* 0x000fea0003800000 */
.L_x_1:
[----:B-1----:R-:W-:Y:S01]  /*0170*/  HFMA2 R0, -RZ, RZ, 0, 5.9604644775390625e-08 ;  /* 0x00000001ff007431 */ /* 0x002fe200000001ff */
[----:B------:R-:W1:Y:S04]  /*0180*/  LDCU UR4, c[0x0][0x880] ;  /* 0x00011000ff0477ac */ /* 0x000e680008000800 */
[----:B------:R3:W-:Y:S01]  /*0190*/  STL.S16 [R1], R0 ;  /* 0x0000000001007387 */ /* 0x0007e20000100600 */
[----:B-1----:R-:W-:-:S07]  /*01a0*/  MOV R154, UR4 ;  /* 0x00000004009a7c02 */ /* 0x002fce0008000f00 */
.L_x_0:
[----:B------:R-:W4:Y:S02]  /*01b0*/  LDCU.64 UR4, c[0x0][0x8b0] ;  /* 0x00011600ff0477ac */ /* 0x000f240008000a00 */
[----:B----4-:R-:W-:-:S04]  /*01c0*/  UISETP.NE.U32.AND UP0, UPT, UR4, URZ, UPT ;  /* 0x000000ff0400728c */ /* 0x010fc8000bf05070 */
[----:B------:R-:W-:-:S09]  /*01d0*/  UISETP.NE.AND.EX UP0, UPT, UR5, URZ, UPT, UP0 ;  /* 0x000000ff0500728c */ /* 0x000fd2000bf05300 */
[----:B------:R-:W-:Y:S05]  /*01e0*/  BRA.U UP0, `(.L_x_2) ;  /* 0x0000000100287547 */ /* 0x000fea000b800000 */
[----:B------:R-:W4:Y:S02]  /*01f0*/  LDCU.64 UR4, c[0x0][0x8a8] ;  /* 0x00011500ff0477ac */ /* 0x000f240008000a00 */
[----:B----4-:R-:W-:-:S04]  /*0200*/  UISETP.NE.U32.AND UP0, UPT, UR4, URZ, UPT ;  /* 0x000000ff0400728c */ /* 0x010fc8000bf05070 */
[----:B------:R-:W-:-:S09]  /*0210*/  UISETP.NE.AND.EX UP0, UPT, UR5, URZ, UPT, UP0 ;  /* 0x000000ff0500728c */ /* 0x000fd2000bf05300 */
[----:B------:R-:W-:Y:S05]  /*0220*/  BRA.U !UP0, `(.L_x_3) ;  /* 0x0000000108107547 */ /* 0x000fea000b800000 */
[----:B------:R-:W4:Y:S01]  /*0230*/  LDC.64 R152, c[0x0][0x8a8] ;  /* 0x00022a00ff987b82 */ /* 0x000f220000000a00 */
[----:B------:R-:W4:Y:S02]  /*0240*/  LDCU.64 UR4, c[0x0][0x358] ;  /* 0x00006b00ff0477ac */ /* 0x000f240008000a00 */
[----:B----4-:R4:W5:Y:S01]  /*0250*/  LDG.E R152, desc[UR4][R152.64] ;  /* 0x0000000498987981 */ /* 0x010962000c1e1900 */
[----:B------:R-:W-:Y:S05]  /*0260*/  BRA `(.L_x_2) ;  /* 0x0000000000087947 */ /* 0x000fea0003800000 */
.L_x_3:
[----:B------:R-:W4:Y:S02]  /*0270*/  LDCU UR4, c[0x0][0x8a0] ;  /* 0x00011400ff0477ac */ /* 0x000f240008000800 */
[----:B----4-:R-:W-:Y:S02]  /*0280*/  MOV R152, UR4 ;  /* 0x0000000400987c02 */ /* 0x010fe40008000f00 */
.L_x_2:
[----:B------:R-:W-:Y:S01]  /*0290*/  IMAD.U32 R4, RZ, RZ, UR18 ;  /* 0x00000012ff047e24 */ /* 0x000fe2000f8e00ff */
[----:B------:R-:W-:Y:S04]  /*02a0*/  BSSY.RECONVERGENT B0, `(.L_x_4) ;  /* 0x000000c000007945 */ /* 0x000fe80003800200 */
[C---:B------:R-:W-:Y:S02]  /*02b0*/  ISETP.NE.OR P1, PT, R4.reuse, 0x1, !P3 ;  /* 0x000000010400780c */ /* 0x040fe40005f25670 */
[----:B------:R-:W-:-:S11]  /*02c0*/  ISETP.NE.OR P0, PT, R4, 0x3, !P3 ;  /* 0x000000030400780c */ /* 0x000fd60005f05670 */
[----:B------:R-:W-:Y:S05]  /*02d0*/  @P1 BRA `(.L_x_5) ;  /* 0x0000000000201947 */ /* 0x000fea0003800000 */
[----:B------:R-:W1:Y:S02]  /*02e0*/  LDCU.64 UR4, c[0x0][0x348] ;  /* 0x00006900ff0477ac */ /* 0x000e640008000a00 */
[----:B-1----:R-:W-:Y:S02]  /*02f0*/  UIADD3 UR6, UP1, UPT, UR4, 0x80, URZ ;  /* 0x0000008004067890 */ /* 0x002fe4000ff3e0ff */
[----:B------:R-:W-:Y:S02]  /*0300*/  UIADD3 UR4, UP0, UPT, UR4, 0x180, URZ ;  /* 0x0000018004047890 */ /* 0x000fe4000ff1e0ff */
[----:B------:R-:W-:Y:S02]  /*0310*/  UIADD3.X UR7, UPT, UPT, URZ, UR5, URZ, UP1, !UPT ;  /* 0x00000005ff077290 */ /* 0x000fe40008ffe4ff */
[----:B------:R-:W-:-:S07]  /*0320*/  UIADD3.X UR5, UPT, UPT, URZ, UR5, URZ, UP0, !UPT ;  /* 0x00000005ff057290 */ /* 0x000fce00087fe4ff */
[----:B------:R1:W-:Y:S02]  /*0330*/  UTMACCTL.PF [UR6] ;  /* 0x00000000060079b9 */ /* 0x0003e40008040000 */
[----:B------:R1:W-:Y:S02]  /*0340*/  UTMACCTL.PF [UR4] ;  /* 0x00000000040079b9 */ /* 0x0003e40008040000 */
[----:B-1----:R-:W-:Y:S01]  /*0350*/  NOP ;  /* 0x0000000000007918 */ /* 0x002fe20000000000 */
.L_x_5:
[----:B------:R-:W-:Y:S05]  /*0360*/  BSYNC.RECONVERGENT B0 ;  /* 0x0000000000007941 */ /* 0x000fea0003800200 */
.L_x_4:
[----:B------:R-:W-:Y:S04]  /*0370*/  BSSY.RECONVERGENT B0, `(.L_x_6) ;  /* 0x000000a000007945 */ /* 0x000fe80003800200 */
        /* <DEDUP_REMOVED lines=9> */
.L_x_7:
[----:B------:R-:W-:Y:S05]  /*0410*/  BSYNC.RECONVERGENT B0 ;  /* 0x0000000000007941 */ /* 0x000fea0003800200 */
.L_x_6:
[----:B------:R-:W1:Y:S01]  /*0420*/  LDCU.64 UR4, c[0x0][0x888] ;  /* 0x00011100ff0477ac */ /* 0x000e620008000a00 */
[----:B------:R-:W-:Y:S02]  /*0430*/  UISETP.EQ.U32.AND UP1, UPT, UR8, URZ, UPT ;  /* 0x000000ff0800728c */ /* 0x000fe4000bf22070 */
[----:B------:R-:W-:Y:S02]  /*0440*/  UPLOP3.LUT UP3, UPT, UPT, UPT, UPT, 0x80, 0x8 ;  /* 0x000000000008789c */ /* 0x000fe40003f6f070 */
[----:B-1----:R-:W-:-:S04]  /*0450*/  UISETP.NE.U32.AND UP0, UPT, UR4, URZ, UPT ;  /* 0x000000ff0400728c */ /* 0x002fc8000bf05070 */
[----:B------:R-:W-:-:S04]  /*0460*/  UISETP.NE.AND.EX UP2, UPT, UR5, URZ, UPT, UP0 ;  /* 0x000000ff0500728c */ /* 0x000fc8000bf45300 */
[----:B------:R-:W-:-:S04]  /*0470*/  UISETP.EQ.OR.EX UP4, UPT, UR9, URZ, !UP2, UP1 ;  /* 0x000000ff0900728c */ /* 0x000fc8000d782710 */
[----:B------:R-:W-:-:S05]  /*0480*/  UP2UR UR60, UPR, URZ, 0x10 ;  /* 0x00000010ff3c7883 */ /* 0x000fca0008000000 */
[----:B------:R-:W-:Y:S07]  /*0490*/  BRA.U !UP4, `(.L_x_8) ;  /* 0x000000010c207547 */ /* 0x000fee000b800000 */
[----:B-----5:R-:W-:Y:S01]  /*04a0*/  R2UR UR5, R154 ;  /* 0x000000009a0572ca */ /* 0x020fe200000e0000 */
[----:B------:R-:W-:Y:S02]  /*04b0*/  UISETP.NE.U32.AND UP1, UPT, UR8, URZ, UPT ;  /* 0x000000ff0800728c */ /* 0x000fe4000bf25070 */
[----:B------:R-:W-:Y:S02]  /*04c0*/  USEL UR4, URZ, 0xffffffff, UP2 ;  /* 0xffffffffff047887 */ /* 0x000fe40009000000 */
[----:B------:R-:W-:-:S08]  /*04d0*/  UISETP.NE.AND.EX UP1, UPT, UR9, URZ, UPT, UP1 ;  /* 0x000000ff0900728c */ /* 0x000fd0000bf25310 */
[----:B------:R-:W-:-:S04]  /*04e0*/  UISETP.NE.AND UP0, UPT, UR5, URZ, UPT ;  /* 0x000000ff0500728c */ /* 0x000fc8000bf05270 */
[----:B------:R-:W-:-:S04]  /*04f0*/  @!UP1 USEL UR4, URZ, 0xffffffff, UP0 ;  /* 0xffffffffff049887 */ /* 0x000fc80008000000 */
[----:B------:R-:W-:-:S04]  /*0500*/  ULOP3.LUT UR4, UR4, 0x1, URZ, 0xc0, !UPT ;  /* 0x0000000104047892 */ /* 0x000fc8000f8ec0ff */
[----:B------:R-:W-:-:S11]  /*0510*/  UISETP.NE.U32.AND UP3, UPT, UR4, 0x1, UPT ;  /* 0x000000010400788c */ /* 0x000fd6000bf65070 */
.L_x_8:
[----:B--23--:R-:W1:Y:S01]  /*0520*/  SHFL.IDX PT, R0, R3, RZ, 0x1f ;  /* 0x00001fff03007589 */ /* 0x00ce6200000e0000 */
[----:B------:R-:W-:-:S04]  /*0530*/  UISETP.NE.AND UP0, UPT, UR18, 0x2, UPT ;  /* 0x000000021200788c */ /* 0x000fc8000bf05270 */
[----:B------:R-:W-:Y:S01]  /*0540*/  USEL UR50, URZ, 0x1, UP0 ;  /* 0x00000001ff327887 */ /* 0x000fe20008000000 */
[----:B-1----:R-:W-:-:S13]  /*0550*/  ISETP.NE.AND P0, PT, R0, RZ, PT ;  /* 0x000000ff0000720c */ /* 0x002fda0003f05270 */
[----:B------:R-:W-:Y:S05]  /*0560*/  @P0 BRA `(.L_x_9) ;  /* 0x0000000000840947 */ /* 0x000fea0003800000 */
[----:B------:R-:W-:Y:S01]  /*0570*/  ELECT P0, URZ, PT ;  /* 0x0000000000ff782f */ /* 0x000fe20003800000 */
[----:B------:R-:W-:-:S12]  /*0580*/  BSSY.RECONVERGENT B0, `(.L_x_9) ;  /* 0x000001f000007945 */ /* 0x000fd80003800200 */
[----:B------:R-:W-:Y:S05]  /*0590*/  @!P0 BRA `(.L_x_10) ;  /* 0x0000000000748947 */ /* 0x000fea0003800000 */
[----:B------:R-:W1:Y:S01]  /*05a0*/  S2UR UR4, SR_CgaCtaId ;  /* 0x00000000000479c3 */ /* 0x000e620000008800 */
[----:B------:R-:W-:Y:S01]  /*05b0*/  UMOV UR5, 0x400 ;  /* 0x0000040000057882 */ /* 0x000fe20000000000 */
[----:B------:R-:W-:Y:S02]  /*05c0*/  UMOV UR6, 0x1 ;  /* 0x0000000100067882 */ /* 0x000fe40000000000 */
[----:B------:R-:W-:-:S04]  /*05d0*/  UIADD3 UR6, UPT, UPT, -UR6, 0x100000, URZ ;  /* 0x0010000006067890 */ /* 0x000fc8000fffe1ff */
[----:B------:R-:W-:Y:S02]  /*05e0*/  USHF.L.U32 UR7, UR6, 0xb, URZ ;  /* 0x0000000b06077899 */ /* 0x000fe400080006ff */
[----:B------:R-:W-:Y:S02]  /*05f0*/  USHF.L.U32 UR6, UR6, 0x1, URZ ;  /* 0x0000000106067899 */ /* 0x000fe400080006ff */
[----:B-1----:R-:W-:Y:S01]  /*0600*/  ULEA UR4, UR4, UR5, 0x18 ;  /* 0x0000000504047291 */ /* 0x002fe2000f8ec0ff */
[----:B------:R-:W1:Y:S11]  /*0610*/  FENCE.VIEW.ASYNC.S ;  /* 0x00000000000073c6 */ /* 0x000e760000000000 */
[----:B-1----:R1:W2:Y:S01]  /*0620*/  SYNCS.EXCH.64 URZ, [UR4], UR6 ;  /* 0x0000000604ff75b2 */ /* 0x0022a20008000100 */
[----:B------:R1:W3:Y:S01]  /*0630*/  SYNCS.EXCH.64 URZ, [UR4+0x50], UR6 ;  /* 0x0000500604ff75b2 */ /* 0x0002e20008000100 */
[----:B------:R1:W1:Y:S01]  /*0640*/  SYNCS.EXCH.64 URZ, [UR4+0x8], UR6 ;  /* 0x0000080604ff75b2 */ /* 0x0002620008000100 */
        /* <DEDUP_REMOVED lines=17> */
[----:B------:R-:W-:Y:S01]  /*0760*/  NOP ;  /* 0x0000000000007918 */ /* 0x000fe20000000000 */
.L_x_10:
[----:B-1----:R-:W-:Y:S05]  /*0770*/  BSYNC.RECONVERGENT B0 ;  /* 0x0000000000007941 */ /* 0x002fea0003800200 */
.L_x_9:
[----:B------:R-:W1:Y:S01]  /*0780*/  SHFL.IDX PT, R0, R3, RZ, 0x1f ;  /* 0x00001fff03007589 */ /* 0x000e6200000e0000 */
[----:B------:R-:W-:Y:S01]  /*0790*/  NOP ;  /* 0x0000000000007918 */ /* 0x000fe20000000000 */
[----:B-1----:R-:W-:-:S13]  /*07a0*/  ISETP.NE.AND P0, PT, R0, 0x1, PT ;  /* 0x000000010000780c */ /* 0x002fda0003f05270 */
[----:B------:R-:W-:Y:S05]  /*07b0*/  @P0 BRA `(.L_x_11) ;  /* 0x0000000000400947 */ /* 0x000fea0003800000 */
[----:B------:R-:W1:Y:S01]  /*07c0*/  S2UR UR4, SR_CgaCtaId ;  /* 0x00000000000479c3 */ /* 0x000e620000008800 */
[----:B------:R-:W-:Y:S01]  /*07d0*/  UMOV UR5, 0x400 ;  /* 0x0000040000057882 */ /* 0x000fe20000000000 */
[----:B------:R-:W-:Y:S01]  /*07e0*/  UMOV UR8, 0x20 ;  /* 0x0000002000087882 */ /* 0x000fe20000000000 */
[----:B------:R-:W-:Y:S01]  /*07f0*/  UMOV UR6, 0x80 ;  /* 0x0000008000067882 */ /* 0x000fe20000000000 */
[----:B------:R-:W-:-:S04]  /*0800*/  UIADD3 UR8, UPT, UPT, -UR8, 0x100000, URZ ;  /* 0x0010000008087890 */ /* 0x000fc8000fffe1ff */
[----:B------:R-:W-:Y:S02]  /*0810*/  USHF.L.U32 UR9, UR8, 0xb, URZ ;  /* 0x0000000b08097899 */ /* 0x000fe400080006ff */
[----:B------:R-:W-:Y:S02]  /*0820*/  USHF.L.U32 UR8, UR8, 0x1, URZ ;  /* 0x0000000108087899 */ /* 0x000fe400080006ff */
[----:B------:R-:W-:-:S04]  /*0830*/  UIADD3 UR6, UPT, UPT, -UR6, 0x100000, URZ ;  /* 0x0010000006067890 */ /* 0x000fc8000fffe1ff */
[----:B------:R-:W-:Y:S02]  /*0840*/  USHF.L.U32 UR7, UR6, 0xb, URZ ;  /* 0x0000000b06077899 */ /* 0x000fe400080006ff */
[----:B------:R-:W-:Y:S01]  /*0850*/  USHF.L.U32 UR6, UR6, 0x1, URZ ;  /* 0x0000000106067899 */ /* 0x000fe200080006ff */
[----:B------:R-:W-:Y:S01]  /*0860*/  ELECT P0, URZ, PT ;  /* 0x0000000000ff782f */ /* 0x000fe20003800000 */
[----:B-1----:R-:W-:Y:S01]  /*0870*/  ULEA UR4, UR4, UR5, 0x18 ;  /* 0x0000000504047291 */ /* 0x002fe2000f8ec0ff */
[----:B------:R-:W1:Y:S11]  /*0880*/  FENCE.VIEW.ASYNC.S ;  /* 0x00000000000073c6 */ /* 0x000e760000000000 */
[----:B-1----:R1:W1:Y:S01]  /*0890*/  SYNCS.EXCH.64 URZ, [UR4+0xa0], UR8 ;  /* 0x0000a00804ff75b2 */ /* 0x0022620008000100 */
[----:B------:R1:W1:Y:S01]  /*08a0*/  SYNCS.EXCH.64 URZ, [UR4+0xa8], UR6 ;  /* 0x0000a80604ff75b2 */ /* 0x0002620008000100 */
[----:B------:R-:W-:Y:S01]  /*08b0*/  NOP ;  /* 0x0000000000007918 */ /* 0x000fe20000000000 */
.L_x_11:
[----:B------:R-:W2:Y:S01]  /*08c0*/  SHFL.IDX PT, R0, R3, RZ, 0x1f ;  /* 0x00001fff03007589 */ /* 0x000ea200000e0000 */
[----:B------:R-:W-:Y:S01]  /*08d0*/  NOP ;  /* 0x0000000000007918 */ /* 0x000fe20000000000 */
[----:B--2---:R-:W-:-:S13]  /*08e0*/  ISETP.NE.AND P0, PT, R0, 0x3, PT ;  /* 0x000000030000780c */ /* 0x004fda0003f05270 */
[----:B------:R-:W-:Y:S05]  /*08f0*/  @P0 BRA `(.L_x_12) ;  /* 0x0000000000300947 */ /* 0x000fea0003800000 */
[----:B-1----:R-:W1:Y:S01]  /*0900*/  S2UR UR6, SR_CgaCtaId ;  /* 0x00000000000679c3 */ /* 0x002e620000008800 */
[----:B------:R-:W-:Y:S01]  /*0910*/  UMOV UR4, 0x400 ;  /* 0x0000040000047882 */ /* 0x000fe20000000000 */
[----:B------:R-:W-:Y:S01]  /*0920*/  UMOV UR5, 0x20 ;  /* 0x0000002000057882 */ /* 0x000fe20000000000 */
[----:B------:R-:W-:Y:S01]  /*0930*/  ELECT P0, URZ, PT ;  /* 0x0000000000ff782f */ /* 0x000fe20003800000 */
[----:B-1----:R-:W-:Y:S02]  /*0940*/  ULEA UR6, UR6, UR4, 0x18 ;  /* 0x0000000406067291 */ /* 0x002fe4000f8ec0ff */
[----:B------:R-:W-:-:S04]  /*0950*/  UIADD3 UR4, UPT, UPT, -UR5, 0x100000, URZ ;  /* 0x0010000005047890 */ /* 0x000fc8000fffe1ff */
[----:B------:R-:W-:Y:S02]  /*0960*/  USHF.L.U32 UR5, UR4, 0xb, URZ ;  /* 0x0000000b04057899 */ /* 0x000fe400080006ff */
[----:B------:R-:W-:Y:S01]  /*0970*/  USHF.L.U32 UR4, UR4, 0x1, URZ ;  /* 0x0000000104047899 */ /* 0x000fe200080006ff */
[----:B------:R-:W1:Y:S11]  /*0980*/  FENCE.VIEW.ASYNC.S ;  /* 0x00000000000073c6 */ /* 0x000e760000000000 */
[----:B-1----:R2:W1:Y:S01]  /*0990*/  SYNCS.EXCH.64 URZ, [UR6+0xb0], UR4 ;  /* 0x0000b00406ff75b2 */ /* 0x0024620008000100 */
[----:B------:R2:W1:Y:S02]  /*09a0*/  SYNCS.EXCH.64 URZ, [UR6+0xb8], UR4 ;  /* 0x0000b80406ff75b2 */ /* 0x0004640008000100 */
[----:B--2---:R-:W-:Y:S01]  /*09b0*/  NOP ;  /* 0x0000000000007918 */ /* 0x004fe20000000000 */
.L_x_12:
[----:B------:R-:W2:Y:S01]  /*09c0*/  SHFL.IDX PT, R0, R3, RZ, 0x1f ;  /* 0x00001fff03007589 */ /* 0x000ea200000e0000 */
[----:B------:R-:W-:Y:S01]  /*09d0*/  NOP ;  /* 0x0000000000007918 */ /* 0x000fe20000000000 */
[----:B--2---:R-:W-:-:S13]  /*09e0*/  ISETP.NE.AND P0, PT, R0, 0x4, PT ;  /* 0x000000040000780c */ /* 0x004fda0003f05270 */
[----:B------:R-:W-:Y:S05]  /*09f0*/  @P0 BRA `(.L_x_13) ;  /* 0x00000000004c0947 */ /* 0x000fea0003800000 */
[----:B-1----:R-:W1:Y:S01]  /*0a00*/  S2UR UR6, SR_CgaCtaId ;  /* 0x00000000000679c3 */ /* 0x002e620000008800 */
[----:B------:R-:W-:Y:S01]  /*0a10*/  UMOV UR4, 0x100 ;  /* 0x0000010000047882 */ /* 0x000fe20000000000 */
[----:B------:R-:W-:Y:S01]  /*0a20*/  UMOV UR5, 0x400 ;  /* 0x0000040000057882 */ /* 0x000fe20000000000 */
[----:B------:R-:W-:Y:S01]  /*0a30*/  USEL UR4, UR4, 0xe0, UP3 ;  /* 0x000000e004047887 */ /* 0x000fe20009800000 */
[----:B------:R-:W-:Y:S01]  /*0a40*/  UMOV UR8, 0x1 ;  /* 0x0000000100087882 */ /* 0x000fe20000000000 */
[----:B------:R-:W-:Y:S01]  /*0a50*/  ELECT P0, URZ, PT ;  /* 0x0000000000ff782f */ /* 0x000fe20003800000 */
[----:B------:R-:W-:-:S04]  /*0a60*/  UIADD3 UR8, UPT, UPT, -UR8, 0x100000, URZ ;  /* 0x0010000008087890 */ /* 0x000fc8000fffe1ff */
[----:B------:R-:W-:Y:S02]  /*0a70*/  USHF.L.U32 UR9, UR8, 0xb, URZ ;  /* 0x0000000b08097899 */ /* 0x000fe400080006ff */
[----:B------:R-:W-:Y:S02]  /*0a80*/  USHF.L.U32 UR8, UR8, 0x1, URZ ;  /* 0x0000000108087899 */ /* 0x000fe400080006ff */
[----:B-1----:R-:W-:Y:S02]  /*0a90*/  ULEA UR6, UR6, UR5, 0x18 ;  /* 0x0000000506067291 */ /* 0x002fe4000f8ec0ff */
[----:B------:R-:W-:-:S04]  /*0aa0*/  UIADD3 UR4, UPT, UPT, -UR4, 0x100000, URZ ;  /* 0x0010000004047890 */ /* 0x000fc8000fffe1ff */
[----:B------:R-:W-:Y:S02]  /*0ab0*/  USHF.L.U32 UR5, UR4, 0xb, URZ ;  /* 0x0000000b04057899 */ /* 0x000fe400080006ff */
[----:B------:R-:W-:Y:S01]  /*0ac0*/  USHF.L.U32 UR4, UR4, 0x1, URZ ;  /* 0x0000000104047899 */ /* 0x000fe200080006ff */
[----:B------:R-:W1:Y:S03]  /*0ad0*/  FENCE.VIEW.ASYNC.S ;  /* 0x00000000000073c6 */ /* 0x000e660000000000 */
[----:B-1----:R2:W1:Y:S08]  /*0ae0*/  SYNCS.EXCH.64 URZ, [UR6+0xc0], UR8 ;  /* 0x0000c00806ff75b2 */ /* 0x0024700008000100 */
[----:B------:R2:W1:Y:S01]  /*0af0*/  SYNCS.EXCH.64 URZ, [UR6+0xd0], UR4 ;  /* 0x0000d00406ff75b2 */ /* 0x0004620008000100 */
[----:B------:R2:W1:Y:S01]  /*0b00*/  SYNCS.EXCH.64 URZ, [UR6+0xc8], UR8 ;  /* 0x0000c80806ff75b2 */ /* 0x0004620008000100 */
[----:B------:R2:W1:Y:S02]  /*0b10*/  SYNCS.EXCH.64 URZ, [UR6+0xd8], UR4 ;  /* 0x0000d80406ff75b2 */ /* 0x0004640008000100 */
[----:B--2---:R-:W-:Y:S01]  /*0b20*/  NOP ;  /* 0x0000000000007918 */ /* 0x004fe20000000000 */
.L_x_13:
[----:B------:R-:W2:Y:S01]  /*0b30*/  SHFL.IDX PT, R0, R3, RZ, 0x1f ;  /* 0x00001fff03007589 */ /* 0x000ea200000e0000 */
[----:B------:R-:W-:Y:S01]  /*0b40*/  NOP ;  /* 0x0000000000007918 */ /* 0x000fe20000000000 */
[----:B--2---:R-:W-:-:S13]  /*0b50*/  ISETP.NE.AND P0, PT, R0, 0x5, PT ;  /* 0x000000050000780c */ /* 0x004fda0003f05270 */
[----:B------:R-:W-:Y:S05]  /*0b60*/  @P0 BRA `(.L_x_14) ;  /* 0x0000000000500947 */ /* 0x000fea0003800000 */
[----:B-1----:R-:W1:Y:S01]  /*0b70*/  S2UR UR4, SR_CgaCtaId ;  /* 0x00000000000479c3 */ /* 0x002e620000008800 */
        /* <DEDUP_REMOVED lines=14> */
[----:B------:R2:W1:Y:S01]  /*0c60*/  SYNCS.EXCH.64 URZ, [UR4+0xe8], UR8 ;  /* 0x0000e80804ff75b2 */ /* 0x0004620008000100 */
[----:B------:R2:W1:Y:S01]  /*0c70*/  SYNCS.EXCH.64 URZ, [UR4+0x100], UR6 ;  /* 0x0001000604ff75b2 */ /* 0x0004620008000100 */
[----:B------:R2:W1:Y:S01]  /*0c80*/  SYNCS.EXCH.64 URZ, [UR4+0xf0], UR8 ;  /* 0x0000f00804ff75b2 */ /* 0x0004620008000100 */
[----:B------:R2:W1:Y:S02]  /*0c90*/  SYNCS.EXCH.64 URZ, [UR4+0x108], UR6 ;  /* 0x0001080604ff75b2 */ /* 0x0004640008000100 */
[----:B--2---:R-:W-:Y:S01]  /*0ca0*/  NOP ;  /* 0x0000000000007918 */ /* 0x004fe20000000000 */
.L_x_14:
[----:B------:R-:W2:Y:S01]  /*0cb0*/  SHFL.IDX PT, R3, R3, RZ, 0x1f ;  /* 0x00001fff03037589 */ /* 0x000ea200000e0000 */
[----:B------:R-:W1:Y:S01]  /*0cc0*/  S2UR UR46, SR_CTAID.X ;  /* 0x00000000002e79c3 */ /* 0x000e620000002500 */
[----:B------:R-:W-:-:S07]  /*0cd0*/  NOP ;  /* 0x0000000000007918 */ /* 0x000fce0000000000 */
[----:B------:R-:W1:Y:S01]  /*0ce0*/  S2UR UR47, SR_CTAID.Y ;  /* 0x00000000002f79c3 */ /* 0x000e620000002600 */
[----:B--2---:R-:W-:-:S13]  /*0cf0*/  ISETP.NE.AND P0, PT, R3, 0x3, PT ;  /* 0x000000030300780c */ /* 0x004fda0003f05270 */
[----:B-1----:R-:W-:Y:S05]  /*0d00*/  @P0 BRA `(.L_x_15) ;  /* 0x0000000000380947 */ /* 0x002fea0003800000 */
[----:B------:R-:W1:Y:S01]  /*0d10*/  S2UR UR4, SR_CgaCtaId ;  /* 0x00000000000479c3 */ /* 0x000e620000008800 */
[----:B------:R-:W-:Y:S01]  /*0d20*/  UMOV UR5, 0x400 ;  /* 0x0000040000057882 */ /* 0x000fe20000000000 */
[----:B------:R-:W-:Y:S01]  /*0d30*/  UMOV UR6, 0x20 ;  /* 0x0000002000067882 */ /* 0x000fe20000000000 */
[----:B------:R-:W-:Y:S01]  /*0d40*/  ELECT P0, URZ, PT ;  /* 0x0000000000ff782f */ /* 0x000fe20003800000 */
[----:B------:R-:W-:-:S04]  /*0d50*/  UIADD3 UR6, UPT, UPT, -UR6, 0x100000, URZ ;  /* 0x0010000006067890 */ /* 0x000fc8000fffe1ff */
[----:B------:R-:W-:Y:S02]  /*0d60*/  USHF.L.U32 UR7, UR6, 0xb, URZ ;  /* 0x0000000b06077899 */ /* 0x000fe400080006ff */
[----:B------:R-:W-:Y:S02]  /*0d70*/  USHF.L.U32 UR6, UR6, 0x1, URZ ;  /* 0x0000000106067899 */ /* 0x000fe400080006ff */
[----:B-1----:R-:W-:Y:S01]  /*0d80*/  ULEA UR4, UR4, UR5, 0x18 ;  /* 0x0000000504047291 */ /* 0x002fe2000f8ec0ff */
[----:B------:R-:W1:Y:S11]  /*0d90*/  FENCE.VIEW.ASYNC.S ;  /* 0x00000000000073c6 */ /* 0x000e760000000000 */
[----:B-1----:R1:W2:Y:S01]  /*0da0*/  SYNCS.EXCH.64 URZ, [UR4+0x110], UR6 ;  /* 0x0001100604ff75b2 */ /* 0x0022a20008000100 */
[----:B------:R1:W1:Y:S01]  /*0db0*/  SYNCS.EXCH.64 URZ, [UR4+0x120], UR6 ;  /* 0x0001200604ff75b2 */ /* 0x0002620008000100 */
[----:B------:R1:W1:Y:S01]  /*0dc0*/  SYNCS.EXCH.64 URZ, [UR4+0x118], UR6 ;  /* 0x0001180604ff75b2 */ /* 0x0002620008000100 */
[----:B------:R1:W1:Y:S01]  /*0dd0*/  SYNCS.EXCH.64 URZ, [UR4+0x128], UR6 ;  /* 0x0001280604ff75b2 */ /* 0x0002620008000100 */
[----:B------:R-:W-:Y:S01]  /*0de0*/  NOP ;  /* 0x0000000000007918 */ /* 0x000fe20000000000 */
.L_x_15:
[----:B------:R-:W-:-:S05]  /*0df0*/  CS2R.32 R3, SR_CgaSize ;  /* 0x0000000000037805 */ /* 0x000fca0000008a00 */
[----:B------:R-:W-:-:S05]  /*0e00*/  IMAD R3, R3, -0xa0, RZ ;  /* 0xffffff6003037824 */ /* 0x000fca00078e02ff */
[----:B------:R-:W-:-:S14]  /*0e10*/  R2UR UR5, R3 ;  /* 0x00000000030572ca */ /* 0x000fdc00000e0000 */
[----:B------:R-:W3:Y:S01]  /*0e20*/  LDCU UR5, c[0x0][UR5+0x2b0] ;  /* 0x00005600050577ac */ /* 0x000ee20008000800 */
[----:B------:R-:W-:Y:S01]  /*0e30*/  I2FP.F32.U32 R3, UR46 ;  /* 0x0000002e00037c45 */ /* 0x000fe20008201000 */
[----:B------:R-:W-:Y:S01]  /*0e40*/  NOP ;  /* 0x0000000000007918 */ /* 0x000fe20000000000 */
[----:B------:R-:W-:Y:S02]  /*0e50*/  I2FP.F32.U32 R0, UR47 ;  /* 0x0000002f00007c45 */ /* 0x000fe40008201000 */
[----:B------:R-:W-:-:S06]  /*0e60*/  RPCMOV.32 Rpc.LO, R2 ;  /* 0x0000000200007352 */ /* 0x000fcc0000000000 */
[----:B------:R-:W-:-:S05]  /*0e70*/  CS2R.32 R2, SR_CgaSize ;  /* 0x0000000000027805 */ /* 0x000fca0000008a00 */
[----:B------:R-:W-:-:S05]  /*0e80*/  IMAD R2, R2, -0xa0, RZ ;  /* 0xffffff6002027824 */ /* 0x000fca00078e02ff */
[----:B-1----:R-:W-:Y:S02]  /*0e90*/  R2UR UR4, R2 ;  /* 0x00000000020472ca */ /* 0x002fe400000e0000 */
[----:B------:R-:W-:-:S12]  /*0ea0*/  RPCMOV.32 R2, Rpc.LO ;  /* 0x0000000000027353 */ /* 0x000fd80000000000 */
[----:B------:R-:W1:Y:S01]  /*0eb0*/  LDCU UR4, c[0x0][UR4+0x2b4] ;  /* 0x00005680040477ac */ /* 0x000e620008000800 */
[----:B------:R-:W1:Y:S01]  /*0ec0*/  S2UR UR36, SR_CTAID.Z ;  /* 0x00000000002479c3 */ /* 0x000e620000002700 */
[----:B------:R-:W4:Y:S01]  /*0ed0*/  LDCU UR19, c[0x0][0xb24] ;  /* 0x00016480ff1377ac */ /* 0x000f220008000800 */
[----:B------:R-:W-:-:S06]  /*0ee0*/  RPCMOV.32 Rpc.LO, R2 ;  /* 0x0000000200007352 */ /* 0x000fcc0000000000 */
[----:B------:R-:W-:-:S05]  /*0ef0*/  CS2R.32 R2, SR_CgaSize ;  /* 0x0000000000027805 */ /* 0x000fca0000008a00 */
[----:B------:R-:W-:-:S05]  /*0f00*/  IMAD R2, R2, -0xa0, RZ ;  /* 0xffffff6002027824 */ /* 0x000fca00078e02ff */
[----:B------:R-:W-:Y:S02]  /*0f10*/  R2UR UR59, R2 ;  /* 0x00000000023b72ca */ /* 0x000fe400000e0000 */
[----:B------:R-:W-:-:S12]  /*0f20*/  RPCMOV.32 R2, Rpc.LO ;  /* 0x0000000000027353 */ /* 0x000fd80000000000 */
[----:B------:R-:W2:Y:S01]  /*0f30*/  LDCU UR59, c[0x0][UR59+0x2a0] ;  /* 0x000054003b3b77ac */ /* 0x000ea20008000800 */
[----:B------:R-:W-:-:S06]  /*0f40*/  RPCMOV.32 Rpc.LO, R2 ;  /* 0x0000000200007352 */ /* 0x000fcc0000000000 */
[----:B------:R-:W-:-:S05]  /*0f50*/  CS2R.32 R2, SR_CgaSize ;  /* 0x0000000000027805 */ /* 0x000fca0000008a00 */
[----:B------:R-:W-:-:S05]  /*0f60*/  IMAD R2, R2, -0xa0, RZ ;  /* 0xffffff6002027824 */ /* 0x000fca00078e02ff */
[----:B------:R-:W-:Y:S02]  /*0f70*/  R2UR UR58, R2 ;  /* 0x00000000023a72ca */ /* 0x000fe400000e0000 */
[----:B------:R-:W-:-:S12]  /*0f80*/  RPCMOV.32 R2, Rpc.LO ;  /* 0x0000000000027353 */ /* 0x000fd80000000000 */
[----:B------:R-:W2:Y:S01]  /*0f90*/  LDCU UR58, c[0x0][UR58+0x2a4] ;  /* 0x000054803a3a77ac */ /* 0x000ea20008000800 */
[----:B---3--:R-:W-:Y:S01]  /*0fa0*/  FMUL R3, R3, UR5 ;  /* 0x0000000503037c20 */ /* 0x008fe20008400000 */
[----:B-1----:R-:W-:-:S05]  /*0fb0*/  FMUL R0, R0, UR4 ;  /* 0x0000000400007c20 */ /* 0x002fca0008400000 */
[----:B------:R-:W1:Y:S01]  /*0fc0*/  F2I.U32.TRUNC.NTZ R3, R3 ;  /* 0x0000000300037305 */ /* 0x000e62000020f000 */
[----:B----4-:R-:W-:-:S07]  /*0fd0*/  UISETP.GE.AND UP0, UPT, UR19, 0x1, UPT ;  /* 0x000000011300788c */ /* 0x010fce000bf06270 */
[----:B------:R-:W3:Y:S01]  /*0fe0*/  F2I.U32.TRUNC.NTZ R0, R0 ;  /* 0x0000000000007305 */ /* 0x000ee2000020f000 */
[----:B-1----:R-:W-:Y:S02]  /*0ff0*/  R2UR UR4, R3 ;  /* 0x00000000030472ca */ /* 0x002fe400000e0000 */
[----:B---3--:R-:W-:-:S11]  /*1000*/  R2UR UR6, R0 ;  /* 0x00000000000672ca */ /* 0x008fd600000e0000 */
[----:B------:R-:W-:-:S04]  /*1010*/  UIADD3 UR5, UPT, UPT, -UR4, URZ, URZ ;  /* 0x000000ff04057290 */ /* 0x000fc8000fffe1ff */
[----:B--2---:R-:W-:Y:S02]  /*1020*/  UIMAD UR59, UR59, UR5, UR46 ;  /* 0x000000053b3b72a4 */ /* 0x004fe4000f8e022e */
[----:B------:R-:W-:-:S04]  /*1030*/  UIADD3 UR4, UPT, UPT, -UR6, URZ, URZ ;  /* 0x000000ff06047290 */ /* 0x000fc8000fffe1ff */
[----:B------:R-:W-:Y:S01]  /*1040*/  UIMAD UR58, UR58, UR4, UR47 ;  /* 0x000000043a3a72a4 */ /* 0x000fe2000f8e022f */
[----:B------:R-:W-:Y:S06]  /*1050*/  BAR.SYNC.DEFER_BLOCKING 0x0 ;  /* 0x0000000000007b1d */ /* 0x000fec0000010000 */
[----:B------:R-:W-:Y:S05]  /*1060*/  BRA.U !UP0, `(.L_x_16) ;  /* 0x0000000108d47547 */ /* 0x000fea000b800000 */
[----:B------:R-:W1:Y:S01]  /*1070*/  LDCU.128 UR20, c[0x0][0xb10] ;  /* 0x00016200ff1477ac */ /* 0x000e620008000c00 */
[----:B------:R-:W2:Y:S01]  /*1080*/  LDCU UR6, c[0x0][0x370] ;  /* 0x00006e00ff0677ac */ /* 0x000ea20008000800 */
[----:B------:R-:W3:Y:S01]  /*1090*/  LDCU UR4, c[0x0][0x374] ;  /* 0x00006e80ff0477ac */ /* 0x000ee20008000800 */
[----:B------:R-:W4:Y:S01]  /*10a0*/  LDCU UR24, c[0x0][0xb0c] ;  /* 0x00016180ff1877ac */ /* 0x000f220008000800 */
[----:B------:R-:W4:Y:S01]  /*10b0*/  LDCU UR5, c[0x0][0xb20] ;  /* 0x00016400ff0577ac */ /* 0x000f220008000800 */
[----:B------:R-:W4:Y:S01]  /*10c0*/  LDCU.64 UR16, c[0x0][0xb28] ;  /* 0x00016500ff1077ac */ /* 0x000f220008000a00 */
[----:B-1----:R-:W-:Y:S02]  /*10d0*/  UISETP.NE.AND UP0, UPT, UR22, 0x1, UPT ;  /* 0x000000011600788c */ /* 0x002fe4000bf05270 */
[----:B---3--:R-:W-:Y:S02]  /*10e0*/  UIMAD.WIDE.U32 UR8, UR4, UR23, URZ ;  /* 0x00000017040872a5 */ /* 0x008fe4000f8e00ff */
[----:B--2---:R-:W-:-:S02]  /*10f0*/  UIMAD.WIDE.U32 UR10, UR6, UR20, URZ ;  /* 0x00000014060a72a5 */ /* 0x004fc4000f8e00ff */
[----:B----4-:R-:W-:Y:S02]  /*1100*/  UISETP.NE.AND UP1, UPT, UR24, 0x1, UPT ;  /* 0x000000011800788c */ /* 0x010fe4000bf25270 */
[----:B------:R-:W-:Y:S01]  /*1110*/  UISETP.NE.AND UP4, UPT, UR19, 0x1, UPT ;  /* 0x000000011300788c */ /* 0x000fe2000bf85270 */
[----:B------:R-:W-:Y:S02]  /*1120*/  UMOV UR8, UR9 ;  /* 0x0000000900087c82 */ /* 0x000fe40008000000 */
[----:B------:R-:W-:Y:S01]  /*1130*/  UMOV UR10, UR11 ;  /* 0x0000000b000a7c82 */ /* 0x000fe20008000000 */
[----:B------:R-:W-:Y:S02]  /*1140*/  @UP0 USHF.R.U32.HI UR4, URZ, UR5, UR8 ;  /* 0x00000005ff040299 */ /* 0x000fe40008011608 */
[----:B------:R-:W-:Y:S02]  /*1150*/  UIMAD.WIDE.U32 UR12, UR47, UR23, URZ ;  /* 0x000000172f0c72a5 */ /* 0x000fe4000f8e00ff */
[----:B------:R-:W-:-:S02]  /*1160*/  UIMAD.WIDE.U32 UR8, UR4, UR16, URZ ;  /* 0x00000010040872a5 */ /* 0x000fc4000f8e00ff */
[----:B------:R-:W-:Y:S02]  /*1170*/  @UP1 USHF.R.U32.HI UR6, URZ, UR21, UR10 ;  /* 0x00000015ff061299 */ /* 0x000fe4000801160a */
[----:B------:R-:W-:Y:S02]  /*1180*/  UIMAD.WIDE.U32 UR14, UR46, UR20, URZ ;  /* 0x000000142e0e72a5 */ /* 0x000fe4000f8e00ff */
[----:B------:R-:W-:Y:S01]  /*1190*/  UIMAD.WIDE.U32 UR10, UR6, UR16, URZ ;  /* 0x00000010060a72a5 */ /* 0x000fe2000f8e00ff */
[----:B------:R-:W-:Y:S01]  /*11a0*/  UMOV UR12, UR13 ;  /* 0x0000000d000c7c82 */ /* 0x000fe20008000000 */
[----:B------:R-:W-:Y:S01]  /*11b0*/  UMOV UR8, UR9 ;  /* 0x0000000900087c82 */ /* 0x000fe20008000000 */
[----:B------:R-:W-:Y:S02]  /*11c0*/  USHF.R.U32.HI UR12, URZ, UR5, UR12 ;  /* 0x00000005ff0c7299 */ /* 0x000fe4000801160c */
[----:B------:R-:W-:Y:S01]  /*11d0*/  @UP4 USHF.R.U32.HI UR4, URZ, UR17, UR8 ;  /* 0x00000011ff044299 */ /* 0x000fe20008011608 */
[----:B------:R-:W-:Y:S01]  /*11e0*/  UMOV UR14, UR15 ;  /* 0x0000000f000e7c82 */ /* 0x000fe20008000000 */
[----:B------:R-:W-:Y:S01]  /*11f0*/  UMOV UR10, UR11 ;  /* 0x0000000b000a7c82 */ /* 0x000fe20008000000 */
[----:B------:R-:W-:-:S02]  /*1200*/  USHF.R.U32.HI UR14, URZ, UR21, UR14 ;  /* 0x00000015ff0e7299 */ /* 0x000fc4000801160e */
[----:B------:R-:W-:Y:S02]  /*1210*/  USEL UR5, UR47, UR12, !UP0 ;  /* 0x0000000c2f057287 */ /* 0x000fe4000c000000 */
[----:B------:R-:W-:Y:S02]  /*1220*/  @UP4 USHF.R.U32.HI UR6, URZ, UR17, UR10 ;  /* 0x00000011ff064299 */ /* 0x000fe4000801160a */
[----:B------:R-:W-:Y:S02]  /*1230*/  UIMAD UR7, UR4, UR19, URZ ;  /* 0x00000013040772a4 */ /* 0x000fe4000f8e02ff */
[----:B------:R-:W-:Y:S02]  /*1240*/  USEL UR4, UR46, UR14, !UP1 ;  /* 0x0000000e2e047287 */ /* 0x000fe4000c800000 */
[----:B------:R-:W-:Y:S02]  /*1250*/  UIMAD UR10, UR6, UR19, URZ ;  /* 0x00000013060a72a4 */ /* 0x000fe4000f8e02ff */
[----:B------:R-:W-:-:S02]  /*1260*/  UISETP.GE.AND UP0, UPT, UR5, UR7, UPT ;  /* 0x000000070500728c */ /* 0x000fc4000bf06270 */
[----:B------:R-:W-:Y:S02]  /*1270*/  UIMAD.WIDE.U32 UR8, UR5, UR16, URZ ;  /* 0x00000010050872a5 */ /* 0x000fe4000f8e00ff */
[----:B------:R-:W-:Y:S02]  /*1280*/  UISETP.GE.OR UP0, UPT, UR4, UR10, UP0 ;  /* 0x0000000a0400728c */ /* 0x000fe40008706670 */
[----:B------:R-:W-:Y:S02]  /*1290*/  UIMAD.WIDE.U32 UR10, UR4, UR16, URZ ;  /* 0x00000010040a72a5 */ /* 0x000fe4000f8e00ff */
[----:B------:R-:W-:Y:S01]  /*12a0*/  UIADD3 UR10, UPT, UPT, -UR4, URZ, URZ ;  /* 0x000000ff040a7290 */ /* 0x000fe2000fffe1ff */
[----:B------:R-:W-:Y:S01]  /*12b0*/  UMOV UR8, UR9 ;  /* 0x0000000900087c82 */ /* 0x000fe20008000000 */
[----:B------:R-:W-:Y:S02]  /*12c0*/  UIADD3 UR9, UPT, UPT, -UR5, URZ, URZ ;  /* 0x000000ff05097290 */ /* 0x000fe4000fffe1ff */
[----:B------:R-:W-:-:S03]  /*12d0*/  USHF.R.U32.HI UR8, URZ, UR17, UR8 ;  /* 0x00000011ff087299 */ /* 0x000fc60008011608 */
[----:B------:R-:W-:Y:S01]  /*12e0*/  @!UP0 UMOV UR7, UR11 ;  /* 0x0000000b00078c82 */ /* 0x000fe20008000000 */
[----:B------:R-:W-:Y:S02]  /*12f0*/  UIMAD UR47, UR22, UR9, UR47 ;  /* 0x00000009162f72a4 */ /* 0x000fe4000f8e022f */
[----:B------:R-:W-:Y:S02]  /*1300*/  USEL UR8, UR5, UR8, !UP4 ;  /* 0x0000000805087287 */ /* 0x000fe4000e000000 */
[----:B------:R-:W-:Y:S02]  /*1310*/  @!UP0 USHF.R.U32.HI UR7, URZ, UR17, UR7 ;  /* 0x00000011ff078299 */ /* 0x000fe40008011607 */
[----:B------:R-:W-:Y:S02]  /*1320*/  UIADD3 UR9, UPT, UPT, -UR8, URZ, URZ ;  /* 0x000000ff08097290 */ /* 0x000fe4000fffe1ff */
[----:B------:R-:W-:Y:S02]  /*1330*/  @!UP0 USEL UR7, UR4, UR7, !UP4 ;  /* 0x0000000704078287 */ /* 0x000fe4000e000000 */
[----:B------:R-:W-:-:S02]  /*1340*/  UIMAD UR9, UR19, UR9, UR5 ;  /* 0x00000009130972a4 */ /* 0x000fc4000f8e0205 */
[----:B------:R-:W-:Y:S02]  /*1350*/  @!UP0 UIADD3 UR8, UPT, UPT, UR8, -UR7, URZ ;  /* 0x8000000708088290 */ /* 0x000fe4000fffe0ff */
[----:B------:R-:W-:Y:S02]  /*1360*/  @!UP0 UIMAD UR7, UR9, UR6, UR7 ;  /* 0x00000006090782a4 */ /* 0x000fe4000f8e0207 */
[----:B------:R-:W-:Y:S02]  /*1370*/  @!UP0 UIMAD UR5, UR8, UR19, UR4 ;  /* 0x00000013080582a4 */ /* 0x000fe4000f8e0204 */
[----:B------:R-:W-:Y:S02]  /*1380*/  UIMAD UR6, UR24, UR10, UR46 ;  /* 0x0000000a180672a4 */ /* 0x000fe4000f8e022e */
[----:B------:R-:W-:Y:S01]  /*1390*/  UIMAD UR47, UR5, UR22, UR47 ;  /* 0x00000016052f72a4 */ /* 0x000fe2000f8e022f */
[----:B------:R-:W-:Y:S02]  /*13a0*/  @!UP0 UMOV UR4, UR7 ;  /* 0x0000000700048c82 */ /* 0x000fe40008000000 */
[----:B------:R-:W-:-:S12]  /*13b0*/  UIMAD UR46, UR4, UR24, UR6 ;  /* 0x00000018042e72a4 */ /* 0x000fd8000f8e0206 */
.L_x_16:
[----:B------:R-:W1:Y:S01]  /*13c0*/  LDCU UR4, c[0x0][0xb30] ;  /* 0x00016600ff0477ac */ /* 0x000e620008000800 */
[----:B------:R-:W2:Y:S01]  /*13d0*/  S2UR UR5, SR_CgaCtaId ;  /* 0x00000000000579c3 */ /* 0x000ea20000008800 */
[----:B-1----:R-:W-:-:S09]  /*13e0*/  UISETP.NE.AND UP0, UPT, UR4, 0x1, UPT ;  /* 0x000000010400788c */ /* 0x002fd2000bf05270 */
[----:B--2---:R-:W-:Y:S05]  /*13f0*/  BRA.U UP0, `(.L_x_17) ;  /* 0x0000000100447547 */ /* 0x004fea000b800000 */
[----:B------:R-:W1:Y:S01]  /*1400*/  LDCU.128 UR12, c[0x0][0xb10] ;  /* 0x00016200ff0c77ac */ /* 0x000e620008000c00 */
[----:B------:R-:W2:Y:S01]  /*1410*/  LDCU UR10, c[0x0][0xb0c] ;  /* 0x00016180ff0a77ac */ /* 0x000ea20008000800 */
[----:B------:R-:W3:Y:S01]  /*1420*/  LDCU UR4, c[0x0][0xb20] ;  /* 0x00016400ff0477ac */ /* 0x000ee20008000800 */
[----:B-1----:R-:W-:Y:S02]  /*1430*/  UIMAD.WIDE.U32 UR8, UR46, UR12, URZ ;  /* 0x0000000c2e0872a5 */ /* 0x002fe4000f8e00ff */
[----:B------:R-:W-:Y:S02]  /*1440*/  UIMAD.WIDE.U32 UR6, UR47, UR15, URZ ;  /* 0x0000000f2f0672a5 */ /* 0x000fe4000f8e00ff */
[----:B--2---:R-:W-:Y:S02]  /*1450*/  UISETP.NE.AND UP1, UPT, UR10, 0x1, UPT ;  /* 0x000000010a00788c */ /* 0x004fe4000bf25270 */
[----:B------:R-:W-:Y:S01]  /*1460*/  UISETP.NE.AND UP0, UPT, UR14, 0x1, UPT ;  /* 0x000000010e00788c */ /* 0x000fe2000bf05270 */
[----:B------:R-:W-:-:S02]  /*1470*/  UMOV UR8, UR9 ;  /* 0x0000000900087c82 */ /* 0x000fc40008000000 */
[----:B------:R-:W-:Y:S01]  /*1480*/  UMOV UR6, UR7 ;  /* 0x0000000700067c82 */ /* 0x000fe20008000000 */
[----:B------:R-:W-:Y:S02]  /*1490*/  USHF.R.U32.HI UR8, URZ, UR13, UR8 ;  /* 0x0000000dff087299 */ /* 0x000fe40008011608 */
[----:B---3--:R-:W-:Y:S02]  /*14a0*/  USHF.R.U32.HI UR4, URZ, UR4, UR6 ;  /* 0x00000004ff047299 */ /* 0x008fe40008011606 */
[----:B------:R-:W-:Y:S02]  /*14b0*/  USEL UR6, UR46, UR8, !UP1 ;  /* 0x000000082e067287 */ /* 0x000fe4000c800000 */
[----:B------:R-:W-:-:S04]  /*14c0*/  USEL UR4, UR47, UR4, !UP0 ;  /* 0x000000042f047287 */ /* 0x000fc8000c000000 */
[----:B------:R-:W-:Y:S02]  /*14d0*/  UIADD3 UR7, UPT, UPT, UR6, -UR4, URZ ;  /* 0x8000000406077290 */ /* 0x000fe4000fffe0ff */
[----:B------:R-:W-:Y:S02]  /*14e0*/  UIADD3 UR4, UPT, UPT, -UR6, UR4, URZ ;  /* 0x0000000406047290 */ /* 0x000fe4000fffe1ff */
[----:B------:R-:W-:Y:S02]  /*14f0*/  UIMAD UR47, UR7, UR14, UR47 ;  /* 0x0000000e072f72a4 */ /* 0x000fe4000f8e022f */
[----:B------:R-:W-:-:S12]  /*1500*/  UIMAD UR46, UR4, UR10, UR46 ;  /* 0x0000000a042e72a4 */ /* 0x000fd8000f8e022e */
.L_x_17:
[----:B------:R-:W-:Y:S01]  /*1510*/  BAR.SYNC.DEFER_BLOCKING 0x0 ;  /* 0x0000000000007b1d */ /* 0x000fe20000010000 */
[----:B------:R-:W-:Y:S01]  /*1520*/  UISETP.NE.AND UP0, UPT, UR18, 0x2, UPT ;  /* 0x000000021200788c */ /* 0x000fe2000bf05270 */
[----:B------:R-:W-:Y:S02]  /*1530*/  ISETP.NE.OR P3, PT, R4, 0x2, !P3 ;  /* 0x000000020400780c */ /* 0x000fe40005f65670 */
[----:B------:R-:W-:Y:S02]  /*1540*/  LOP3.LUT R0, R2, 0x1f, RZ, 0xc0, !PT ;  /* 0x0000001f02007812 */ /* 0x000fe400078ec0ff */
[----:B------:R-:W1:Y:S04]  /*1550*/  LDCU UR15, c[0x0][0xb24] ;  /* 0x00016480ff0f77ac */ /* 0x000e680008000800 */
[----:B------:R-:W-:Y:S05]  /*1560*/  BRA.U UP0, `(.L_x_18) ;  /* 0x0000001500607547 */ /* 0x000fea000b800000 */
[----:B------:R-:W2:Y:S01]  /*1570*/  LDCU UR7, c[0x0][0x38c] ;  /* 0x00007180ff0777ac */ /* 0x000ea20008000800 */
[----:B------:R-:W-:Y:S01]  /*1580*/  PLOP3.LUT P1, PT, PT, PT, UP3, 0x80, 0x8 ;  /* 0x000000000008781c */ /* 0x000fe20003f2f038 */
[----:B------:R-:W-:Y:S01]  /*1590*/  IMAD.MOV.U32 R12, RZ, RZ, 0x1 ;  /* 0x00000001ff0c7424 */ /* 0x000fe200078e00ff */
[----:B------:R-:W-:Y:S02]  /*15a0*/  ISETP.EQ.OR P2, PT, R0, RZ, P3 ;  /* 0x000000ff0000720c */ /* 0x000fe40001f42670 */
[----:B------:R-:W-:Y:S02]  /*15b0*/  CS2R R10, SRZ ;  /* 0x00000000000a7805 */ /* 0x000fe4000001ff00 */
[----:B------:R-:W-:Y:S01]  /*15c0*/  PLOP3.LUT P1, PT, P1, PT, PT, 0x8, 0x80 ;  /* 0x000000000080781c */ /* 0x000fe20000f2e170 */
[----:B------:R-:W-:Y:S01]  /*15d0*/  IMAD.MOV.U32 R9, RZ, RZ, RZ ;  /* 0x000000ffff097224 */ /* 0x000fe200078e00ff */
[----:B------:R-:W3:Y:S01]  /*15e0*/  LDCU UR40, c[0x0][0x370] ;  /* 0x00006e00ff2877ac */ /* 0x000ee20008000800 */
[----:B------:R-:W-:Y:S01]  /*15f0*/  IMAD.MOV.U32 R8, RZ, RZ, 0x1 ;  /* 0x00000001ff087424 */ /* 0x000fe200078e00ff */
[----:B------:R-:W4:Y:S01]  /*1600*/  LDCU.64 UR26, c[0x0][0x348] ;  /* 0x00006900ff1a77ac */ /* 0x000f220008000a00 */
[----:B------:R-:W1:Y:S01]  /*1610*/  LDCU UR39, c[0x0][0x374] ;  /* 0x00006e80ff2777ac */ /* 0x000e620008000800 */
[----:B--2---:R-:W-:-:S02]  /*1620*/  UIADD3 UR6, UPT, UPT, UR7, 0x3f, URZ ;  /* 0x0000003f07067890 */ /* 0x004fc4000fffe0ff */
[----:B------:R-:W-:Y:S02]  /*1630*/  UIADD3 UR44, UPT, UPT, UR7, 0x7e, URZ ;  /* 0x0000007e072c7890 */ /* 0x000fe4000fffe0ff */
[----:B------:R-:W-:-:S04]  /*1640*/  USHF.R.S32.HI UR4, URZ, 0x1f, UR6 ;  /* 0x0000001fff047899 */ /* 0x000fc80008011406 */
[----:B------:R-:W-:Y:S02]  /*1650*/  ULEA.HI UR4, UR4, UR6, URZ, 0x6 ;  /* 0x0000000604047291 */ /* 0x000fe4000f8f30ff */
[----:B------:R-:W-:Y:S02]  /*1660*/  UIADD3 UR6, UPT, UPT, UR7, -0x1, URZ ;  /* 0xffffffff07067890 */ /* 0x000fe4000fffe0ff */
[----:B------:R-:W-:Y:S02]  /*1670*/  USHF.R.S32.HI UR42, URZ, 0x6, UR4 ;  /* 0x00000006ff2a7899 */ /* 0x000fe40008011404 */
[----:B------:R-:W-:Y:S02]  /*1680*/  UISETP.GE.U32.AND UP1, UPT, UR6, -0x7f, UPT ;  /* 0xffffff810600788c */ /* 0x000fe4000bf26070 */
[----:B------:R-:W-:Y:S01]  /*1690*/  UISETP.LT.U32.AND UP0, UPT, UR42, 0xa, UPT ;  /* 0x0000000a2a00788c */ /* 0x000fe2000bf01070 */
[----:B------:R-:W-:-:S03]  /*16a0*/  UMOV UR7, URZ ;  /* 0x000000ff00077c82 */ /* 0x000fc60008000000 */
[----:B------:R-:W-:-:S04]  /*16b0*/  USEL UR41, UR42, 0xa, UP0 ;  /* 0x0000000a2a297887 */ /* 0x000fc80008000000 */
[----:B------:R-:W-:Y:S02]  /*16c0*/  UIADD3 UR21, UPT, UPT, UR41, -0x1, URZ ;  /* 0xffffffff29157890 */ /* 0x000fe4000fffe0ff */
[----:B------:R-:W-:Y:S02]  /*16d0*/  @UP1 UIADD3 UR21, UPT, UPT, UR41, URZ, URZ ;  /* 0x000000ff29151290 */ /* 0x000fe4000fffe0ff */
[----:B------:R-:W-:Y:S02]  /*16e0*/  UIADD3 UR43, UPT, UPT, UR42, -UR41, URZ ;  /* 0x800000292a2b7290 */ /* 0x000fe4000fffe0ff */
[----:B-1-34-:R-:W-:-:S12]  /*16f0*/  UIADD3 UR21, UPT, UPT, UR21, 0x1, URZ ;  /* 0x0000000115157890 */ /* 0x01afd8000fffe0ff */
.L_x_36:
[----:B------:R-:W-:Y:S01]  /*1700*/  UISETP.NE.AND UP0, UPT, UR5, URZ, UPT ;  /* 0x000000ff0500728c */ /* 0x000fe2000bf05270 */
[----:B-1----:R-:W1:Y:S08]  /*1710*/  S2UR UR5, SR_CgaCtaId ;  /* 0x00000000000579c3 */ /* 0x002e700000008800 */
[----:B------:R-:W-:Y:S05]  /*1720*/  BRA.U UP0, `(.L_x_19) ;  /* 0x0000000100347547 */ /* 0x000fea000b800000 */
[----:B------:R-:W2:Y:S01]  /*1730*/  S2R R0, SR_CgaCtaId ;  /* 0x0000000000007919 */ /* 0x000ea20000008800 */
[----:B------:R-:W-:Y:S02]  /*1740*/  MOV R3, 0x400 ;  /* 0x0000040000037802 */ /* 0x000fe40000000f00 */
[----:B------:R-:W-:Y:S02]  /*1750*/  SHF.L.U32 R2, R8, 0x1f, RZ ;  /* 0x0000001f08027819 */ /* 0x000fe400000006ff */
[----:B--2---:R-:W-:-:S05]  /*1760*/  LEA R0, R0, R3, 0x18 ;  /* 0x0000000300007211 */ /* 0x004fca00078ec0ff */
[----:B------:R-:W-:-:S04]  /*1770*/  IMAD R3, R9, 0x8, R0 ;  /* 0x0000000809037824 */ /* 0x000fc800078e0200 */
[----:B------:R-:W2:Y:S02]  /*1780*/  SYNCS.PHASECHK.TRANS64.TRYWAIT P0, [R3+URZ+0x120], R2 ;  /* 0x00012002030075a7 */ /* 0x000ea400080011ff */
[----:B--2---:R-:W-:Y:S05]  /*1790*/  @!P0 BRA `(.L_x_20) ;  /* 0x0000008000848947 */ /* 0x004fea0003800000 */
.L_x_104:
[----:B------:R-:W-:Y:S01]  /*17a0*/  VIADD R9, R9, 0x1 ;  /* 0x0000000109097836 */ /* 0x000fe20000000000 */
[----:B------:R2:W-:Y:S04]  /*17b0*/  SYNCS.ARRIVE.TRANS64.A1T0 RZ, [R3+URZ+0x110], RZ ;  /* 0x000110ff03ff79a7 */ /* 0x0005e800081000ff */
[----:B------:R-:W-:-:S04]  /*17c0*/  ISETP.NE.AND P0, PT, R9, 0x2, PT ;  /* 0x000000020900780c */ /* 0x000fc80003f05270 */
[----:B------:R-:W-:Y:S02]  /*17d0*/  SEL R9, R9, RZ, P0 ;  /* 0x000000ff09097207 */ /* 0x000fe40000000000 */
[----:B--2---:R-:W-:-:S04]  /*17e0*/  SEL R3, RZ, 0x1, P0 ;  /* 0x00000001ff037807 */ /* 0x004fc80000000000 */
[----:B------:R-:W-:-:S07]  /*17f0*/  LOP3.LUT R8, R8, R3, RZ, 0x3c, !PT ;  /* 0x0000000308087212 */ /* 0x000fce00078e3cff */
.L_x_19:
[----:B------:R-:W-:Y:S01]  /*1800*/  UMOV UR4, 0x400 ;  /* 0x0000040000047882 */ /* 0x000fe20000000000 */
[----:B------:R-:W-:Y:S01]  /*1810*/  SHF.L.U32 R0, R12, 0x1f, RZ ;  /* 0x0000001f0c007819 */ /* 0x000fe200000006ff */
[----:B-1----:R-:W-:Y:S02]  /*1820*/  ULEA UR4, UR5, UR4, 0x18 ;  /* 0x0000000405047291 */ /* 0x002fe4000f8ec0ff */
[----:B------:R-:W-:Y:S02]  /*1830*/  UISETP.GE.U32.AND UP0, UPT, UR44, 0x7f, UPT ;  /* 0x0000007f2c00788c */ /* 0x000fe4000bf06070 */
[----:B------:R-:W-:Y:S02]  /*1840*/  ULEA UR6, UR7, UR4, 0x3 ;  /* 0x0000000407067291 */ /* 0x000fe4000f8e18ff */
[----:B------:R-:W-:Y:S02]  /*1850*/  USHF.L.U32 UR35, UR46, 0x7, URZ ;  /* 0x000000072e237899 */ /* 0x000fe400080006ff */
[----:B------:R-:W-:Y:S01]  /*1860*/  UIMAD UR11, UR47, 0xa0, URZ ;  /* 0x000000a02f0b78a4 */ /* 0x000fe2000f8e02ff */
[----:B------:R-:W-:-:S04]  /*1870*/  UMOV UR14, URZ ;  /* 0x000000ff000e7c82 */ /* 0x000fc80008000000 */
[----:B------:R1:W2:Y:S01]  /*1880*/  SYNCS.PHASECHK.TRANS64.TRYWAIT P0, [UR6+0x50], R0 ;  /* 0x00005000ff0075a7 */ /* 0x0002a20008001106 */
[----:B------:R-:W-:Y:S06]  /*1890*/  BRA.U !UP0, `(.L_x_21) ;  /* 0x0000000108a87547 */ /* 0x000fec000b800000 */
[----:B------:R-:W-:Y:S01]  /*18a0*/  UMOV UR13, URZ ;  /* 0x000000ff000d7c82 */ /* 0x000fe20008000000 */
[----:B------:R-:W-:-:S05]  /*18b0*/  UMOV UR6, UR7 ;  /* 0x0000000700067c82 */ /* 0x000fca0008000000 */
.L_x_26:
[----:B--2---:R-:W-:Y:S01]  /*18c0*/  @!P3 MOV R2, 0x4800 ;  /* 0x000048000002b802 */ /* 0x004fe20000000f00 */
[----:B---3--:R-:W-:Y:S01]  /*18d0*/  ULEA UR33, UR6, UR4, 0x3 ;  /* 0x0000000406217291 */ /* 0x008fe2000f8e18ff */
[----:B--2-4-:R-:W-:Y:S11]  /*18e0*/  @P0 BRA `(.L_x_22) ;  /* 0x00000000000c0947 */ /* 0x014ff60003800000 */
[----:B------:R-:W-:Y:S04]  /*18f0*/  SHF.L.U32 R3, R12, 0x1f, RZ ;  /* 0x0000001f0c037819 */ /* 0x000fe800000006ff */
[----:B------:R-:W2:Y:S02]  /*1900*/  SYNCS.PHASECHK.TRANS64.TRYWAIT P0, [UR33+0x50], R3 ;  /* 0x00005003ff0075a7 */ /* 0x000ea40008001121 */
[----:B--2---:R-:W-:Y:S05]  /*1910*/  @!P0 BRA `(.L_x_23) ;  /* 0x0000008000388947 */ /* 0x004fea0003800000 */
.L_x_22:
[----:B------:R2:W-:Y:S01]  /*1920*/  @!P3 SYNCS.ARRIVE.TRANS64 RZ, [UR33], R2 ;  /* 0x00000002ffffb9a7 */ /* 0x0005e20008000021 */
[----:B------:R-:W-:Y:S04]  /*1930*/  BSSY.RECONVERGENT B0, `(.L_x_24) ;  /* 0x0000003000007945 */ /* 0x000fe80003800200 */
[----:B------:R-:W-:Y:S05]  /*1940*/  @P2 BRA `(.L_x_25) ;  /* 0x0000000000042947 */ /* 0x000fea0003800000 */
[----:B------:R-:W-:Y:S05]  /*1950*/  BPT.TRAP 0x1 ;  /* 0x000000040000795c */ /* 0x000fea0000300000 */
.L_x_25:
[----:B------:R-:W-:Y:S05]  /*1960*/  BSYNC.RECONVERGENT B0 ;  /* 0x0000000000007941 */ /* 0x000fea0003800200 */
.L_x_24:
[----:B------:R-:W-:Y:S02]  /*1970*/  UIADD3 UR7, UPT, UPT, UR6, 0x1, URZ ;  /* 0x0000000106077890 */ /* 0x000fe4000fffe0ff */
[----:B------:R-:W-:Y:S02]  /*1980*/  UIADD3 UR18, UP1, UPT, UR26, 0x80, URZ ;  /* 0x000000801a127890 */ /* 0x000fe4000ff3e0ff */
[----:B------:R-:W-:Y:S02]  /*1990*/  UISETP.NE.AND UP0, UPT, UR7, 0xa, UPT ;  /* 0x0000000a0700788c */ /* 0x000fe4000bf05270 */
[----:B------:R-:W-:Y:S02]  /*19a0*/  ULEA UR32, UR6, UR4, 0xd ;  /* 0x0000000406207291 */ /* 0x000fe4000f8e68ff */
[----:B------:R-:W-:Y:S02]  /*19b0*/  USEL UR9, URZ, 0x1, UP0 ;  /* 0x00000001ff097887 */ /* 0x000fe40008000000 */
[----:B------:R-:W-:Y:S02]  /*19c0*/  USEL UR7, UR7, URZ, UP0 ;  /* 0x000000ff07077287 */ /* 0x000fe40008000000 */
[----:B------:R-:W-:Y:S02]  /*19d0*/  USHF.L.U32 UR34, UR13, 0x6, URZ ;  /* 0x000000060d227899 */ /* 0x000fe400080006ff */
[----:B------:R-:W-:Y:S01]  /*19e0*/  ULEA UR8, UR7, UR4, 0x3 ;  /* 0x0000000407087291 */ /* 0x000fe2000f8e18ff */
[----:B------:R-:W-:Y:S01]  /*19f0*/  LOP3.LUT R12, R12, UR9, RZ, 0x3c, !PT ;  /* 0x000000090c0c7c12 */ /* 0x000fe2000f8e3cff */
[----:B------:R-:W-:Y:S02]  /*1a00*/  UIADD3.X UR19, UPT, UPT, URZ, UR27, URZ, UP1, !UPT ;  /* 0x0000001bff137290 */ /* 0x000fe40008ffe4ff */
[----:B------:R-:W-:Y:S01]  /*1a10*/  UIADD3 UR32, UPT, UPT, UR32, 0xa300, URZ ;  /* 0x0000a30020207890 */ /* 0x000fe2000fffe0ff */
[----:B-1----:R-:W-:Y:S01]  /*1a20*/  SHF.L.U32 R0, R12, 0x1f, RZ ;  /* 0x0000001f0c007819 */ /* 0x002fe200000006ff */
[----:B------:R-:W-:Y:S02]  /*1a30*/  UIADD3 UR16, UP0, UPT, UR26, 0x180, URZ ;  /* 0x000001801a107890 */ /* 0x000fe4000ff1e0ff */
[----:B------:R-:W-:Y:S01]  /*1a40*/  UIADD3 UR13, UPT, UPT, UR13, 0x1, URZ ;  /* 0x000000010d0d7890 */ /* 0x000fe2000fffe0ff */
[----:B------:R3:W4:Y:S01]  /*1a50*/  SYNCS.PHASECHK.TRANS64.TRYWAIT P0, [UR8+0x50], R0 ;  /* 0x00005000ff0075a7 */ /* 0x0007220008001108 */
[----:B------:R-:W-:Y:S01]  /*1a60*/  UIMAD UR8, UR6, 0x2800, UR4 ;  /* 0x00002800060878a4 */ /* 0x000fe2000f8e0204 */
[----:B------:R-:W-:Y:S01]  /*1a70*/  UMOV UR22, 0x0 ;  /* 0x0000000000167882 */ /* 0x000fe20000000000 */
[----:B------:R-:W-:Y:S02]  /*1a80*/  UMOV UR23, 0x10000000 ;  /* 0x1000000000177882 */ /* 0x000fe40000000000 */
[----:B------:R-:W-:Y:S01]  /*1a90*/  UIADD3 UR8, UPT, UPT, UR8, 0x1e300, URZ ;  /* 0x0001e30008087890 */ /* 0x000fe2000fffe0ff */
[----:B------:R3:W-:Y:S01]  /*1aa0*/  UTMALDG.3D [UR32], [UR18], desc[UR22] ;  /* 0x00001620120075b4 */ /* 0x0007e20008011000 */
[----:B------:R-:W-:Y:S01]  /*1ab0*/  UIADD3.X UR17, UPT, UPT, URZ, UR27, URZ, UP0, !UPT ;  /* 0x0000001bff117290 */ /* 0x000fe200087fe4ff */
[----:B------:R-:W-:Y:S01]  /*1ac0*/  UMOV UR12, UR36 ;  /* 0x00000024000c7c82 */ /* 0x000fe20008000000 */
[----:B------:R-:W-:Y:S01]  /*1ad0*/  UMOV UR9, UR33 ;  /* 0x0000002100097c82 */ /* 0x000fe20008000000 */
[----:B------:R-:W-:Y:S01]  /*1ae0*/  UMOV UR10, UR34 ;  /* 0x00000022000a7c82 */ /* 0x000fe20008000000 */
[----:B------:R-:W-:Y:S01]  /*1af0*/  UISETP.NE.AND UP0, UPT, UR13, UR21, UPT ;  /* 0x000000150d00728c */ /* 0x000fe2000bf05270 */
[----:B------:R-:W-:Y:S01]  /*1b00*/  UMOV UR14, UR21 ;  /* 0x00000015000e7c82 */ /* 0x000fe20008000000 */
[----:B------:R-:W-:Y:S03]  /*1b10*/  UMOV UR6, UR7 ;  /* 0x0000000700067c82 */ /* 0x000fe60008000000 */
[----:B------:R3:W-:Y:S04]  /*1b20*/  UTMALDG.3D [UR8], [UR16], desc[UR22] ;  /* 0x00001608100075b4 */ /* 0x0007e80008011000 */
[----:B------:R-:W-:Y:S05]  /*1b30*/  BRA.U UP0, `(.L_x_26) ;  /* 0xfffffffd00607547 */ /* 0x000fea000b83ffff */
.L_x_21:
[----:B------:R-:W-:Y:S01]  /*1b40*/  ULEA UR6, UR7, UR4, 0x3 ;  /* 0x0000000407067291 */ /* 0x000fe2000f8e18ff */
[----:B-1-3--:R-:W-:Y:S01]  /*1b50*/  SHF.L.U32 R0, R12, 0x1f, RZ ;  /* 0x0000001f0c007819 */ /* 0x00afe200000006ff */
[----:B------:R-:W-:Y:S01]  /*1b60*/  @!P1 SYNCS.ARRIVE.TRANS64.A1T0 RZ, [UR4+0xb8], RZ ;  /* 0x0000b8ffffff99a7 */ /* 0x000fe20008100004 */
[----:B------:R-:W-:-:S06]  /*1b70*/  UISETP.GT.AND UP0, UPT, UR42, UR41, UPT ;  /* 0x000000292a00728c */ /* 0x000fcc000bf04270 */
[----:B--2-4-:R1:W2:Y:S03]  /*1b80*/  SYNCS.PHASECHK.TRANS64.TRYWAIT P0, [UR6+0x50], R0 ;  /* 0x00005000ff0075a7 */ /* 0x0142a60008001106 */
[----:B------:R-:W-:Y:S05]  /*1b90*/  BRA.U !UP0, `(.L_x_27) ;  /* 0x0000000108ac7547 */ /* 0x000fea000b800000 */
[----:B------:R-:W-:Y:S01]  /*1ba0*/  UIADD3 UR13, UPT, UPT, UR43, UR14, URZ ;  /* 0x0000000e2b0d7290 */ /* 0x000fe2000fffe0ff */
[----:B------:R-:W-:-:S11]  /*1bb0*/  UMOV UR6, UR7 ;  /* 0x0000000700067c82 */ /* 0x000fd60008000000 */
.L_x_32:
[----:B--2---:R-:W-:Y:S01]  /*1bc0*/  @!P3 MOV R2, 0x4800 ;  /* 0x000048000002b802 */ /* 0x004fe20000000f00 */
[----:B---3--:R-:W-:Y:S01]  /*1bd0*/  ULEA UR17, UR6, UR4, 0x3 ;  /* 0x0000000406117291 */ /* 0x008fe2000f8e18ff */
[----:B--2-4-:R-:W-:Y:S11]  /*1be0*/  @P0 BRA `(.L_x_28) ;  /* 0x00000000000c0947 */ /* 0x014ff60003800000 */
[----:B------:R-:W-:Y:S04]  /*1bf0*/  SHF.L.U32 R3, R12, 0x1f, RZ ;  /* 0x0000001f0c037819 */ /* 0x000fe800000006ff */
[----:B------:R-:W2:Y:S02]  /*1c00*/  SYNCS.PHASECHK.TRANS64.TRYWAIT P0, [UR17+0x50], R3 ;  /* 0x00005003ff0075a7 */ /* 0x000ea40008001111 */
[----:B--2---:R-:W-:Y:S05]  /*1c10*/  @!P0 BRA `(.L_x_29) ;  /* 0x0000007c00908947 */ /* 0x004fea0003800000 */
.L_x_28:
[----:B------:R2:W-:Y:S01]  /*1c20*/  @!P3 SYNCS.ARRIVE.TRANS64 RZ, [UR17], R2 ;  /* 0x00000002ffffb9a7 */ /* 0x0005e20008000011 */
[----:B------:R-:W-:Y:S04]  /*1c30*/  BSSY.RECONVERGENT B0, `(.L_x_30) ;  /* 0x0000003000007945 */ /* 0x000fe80003800200 */
[----:B------:R-:W-:Y:S05]  /*1c40*/  @P2 BRA `(.L_x_31) ;  /* 0x0000000000042947 */ /* 0x000fea0003800000 */
[----:B------:R-:W-:Y:S05]  /*1c50*/  BPT.TRAP 0x1 ;  /* 0x000000040000795c */ /* 0x000fea0000300000 */
.L_x_31:
[----:B------:R-:W-:Y:S05]  /*1c60*/  BSYNC.RECONVERGENT B0 ;  /* 0x0000000000007941 */ /* 0x000fea0003800200 */
.L_x_30:
[----:B------:R-:W-:Y:S02]  /*1c70*/  UIADD3 UR7, UPT, UPT, UR6, 0x1, URZ ;  /* 0x0000000106077890 */ /* 0x000fe4000fffe0ff */
[----:B------:R-:W-:Y:S02]  /*1c80*/  ULEA UR16, UR6, UR4, 0xd ;  /* 0x0000000406107291 */ /* 0x000fe4000f8e68ff */
[----:B------:R-:W-:Y:S02]  /*1c90*/  UISETP.NE.AND UP0, UPT, UR7, 0xa, UPT ;  /* 0x0000000a0700788c */ /* 0x000fe4000bf05270 */
[----:B------:R-:W-:Y:S02]  /*1ca0*/  UIADD3 UR24, UP1, UPT, UR26, 0x80, URZ ;  /* 0x000000801a187890 */ /* 0x000fe4000ff3e0ff */
[----:B------:R-:W-:Y:S02]  /*1cb0*/  USEL UR9, URZ, 0x1, UP0 ;  /* 0x00000001ff097887 */ /* 0x000fe40008000000 */
[----:B------:R-:W-:Y:S02]  /*1cc0*/  USEL UR7, UR7, URZ, UP0 ;  /* 0x000000ff07077287 */ /* 0x000fe40008000000 */
[----:B------:R-:W-:Y:S02]  /*1cd0*/  USHF.L.U32 UR18, UR14, 0x6, URZ ;  /* 0x000000060e127899 */ /* 0x000fe400080006ff */
[----:B------:R-:W-:Y:S01]  /*1ce0*/  ULEA UR8, UR7, UR4, 0x3 ;  /* 0x0000000407087291 */ /* 0x000fe2000f8e18ff */
[----:B------:R-:W-:Y:S01]  /*1cf0*/  LOP3.LUT R12, R12, UR9, RZ, 0x3c, !PT ;  /* 0x000000090c0c7c12 */ /* 0x000fe2000f8e3cff */
[----:B------:R-:W-:Y:S02]  /*1d00*/  UIADD3 UR16, UPT, UPT, UR16, 0xa300, URZ ;  /* 0x0000a30010107890 */ /* 0x000fe4000fffe0ff */
[----:B------:R-:W-:Y:S01]  /*1d10*/  UIADD3.X UR25, UPT, UPT, URZ, UR27, URZ, UP1, !UPT ;  /* 0x0000001bff197290 */ /* 0x000fe20008ffe4ff */
[----:B-1----:R-:W-:Y:S01]  /*1d20*/  SHF.L.U32 R0, R12, 0x1f, RZ ;  /* 0x0000001f0c007819 */ /* 0x002fe200000006ff */
[----:B------:R-:W-:Y:S02]  /*1d30*/  UIADD3 UR22, UP0, UPT, UR26, 0x180, URZ ;  /* 0x000001801a167890 */ /* 0x000fe4000ff1e0ff */
[----:B------:R-:W-:Y:S01]  /*1d40*/  UIADD3 UR14, UPT, UPT, UR14, 0x1, URZ ;  /* 0x000000010e0e7890 */ /* 0x000fe2000fffe0ff */
[----:B------:R3:W4:Y:S01]  /*1d50*/  SYNCS.PHASECHK.TRANS64.TRYWAIT P0, [UR8+0x50], R0 ;  /* 0x00005000ff0075a7 */ /* 0x0007220008001108 */
[----:B------:R-:W-:Y:S01]  /*1d60*/  UIMAD UR8, UR6, 0x2800, UR4 ;  /* 0x00002800060878a4 */ /* 0x000fe2000f8e0204 */
[----:B------:R-:W-:Y:S01]  /*1d70*/  UMOV UR28, 0x0 ;  /* 0x00000000001c7882 */ /* 0x000fe20000000000 */
[----:B------:R-:W-:Y:S01]  /*1d80*/  UMOV UR29, 0x10000000 ;  /* 0x10000000001d7882 */ /* 0x000fe20000000000 */
[----:B------:R-:W-:Y:S01]  /*1d90*/  UMOV UR19, UR35 ;  /* 0x0000002300137c82 */ /* 0x000fe20008000000 */
[----:B------:R-:W-:Y:S01]  /*1da0*/  UMOV UR20, UR36 ;  /* 0x0000002400147c82 */ /* 0x000fe20008000000 */
[----:B------:R-:W-:Y:S01]  /*1db0*/  UIADD3 UR8, UPT, UPT, UR8, 0x1e300, URZ ;  /* 0x0001e30008087890 */ /* 0x000fe2000fffe0ff */
[----:B------:R3:W-:Y:S01]  /*1dc0*/  UTMALDG.3D [UR16], [UR24], desc[UR28] ;  /* 0x00001c10180075b4 */ /* 0x0007e20008011000 */
[----:B------:R-:W-:Y:S01]  /*1dd0*/  UIADD3.X UR23, UPT, UPT, URZ, UR27, URZ, UP0, !UPT ;  /* 0x0000001bff177290 */ /* 0x000fe200087fe4ff */
[----:B------:R-:W-:Y:S01]  /*1de0*/  UMOV UR12, UR36 ;  /* 0x00000024000c7c82 */ /* 0x000fe20008000000 */
[----:B------:R-:W-:Y:S01]  /*1df0*/  UMOV UR9, UR17 ;  /* 0x0000001100097c82 */ /* 0x000fe20008000000 */
[----:B------:R-:W-:Y:S01]  /*1e00*/  UMOV UR10, UR18 ;  /* 0x00000012000a7c82 */ /* 0x000fe20008000000 */
[----:B------:R-:W-:Y:S01]  /*1e10*/  UISETP.NE.AND UP0, UPT, UR14, UR13, UPT ;  /* 0x0000000d0e00728c */ /* 0x000fe2000bf05270 */
[----:B------:R-:W-:Y:S04]  /*1e20*/  UMOV UR6, UR7 ;  /* 0x0000000700067c82 */ /* 0x000fe80008000000 */
[----:B------:R3:W-:Y:S04]  /*1e30*/  UTMALDG.3D [UR8], [UR22], desc[UR28] ;  /* 0x00001c08160075b4 */ /* 0x0007e80008011000 */
[----:B------:R-:W-:Y:S05]  /*1e40*/  BRA.U UP0, `(.L_x_32) ;  /* 0xfffffffd005c7547 */ /* 0x000fea000b83ffff */
.L_x_27:
[C---:B------:R-:W-:Y:S01]  /*1e50*/  LEA R3, R11.reuse, UR4, 0x3 ;  /* 0x000000040b037c11 */ /* 0x040fe2000f8e18ff */
[----:B------:R-:W-:Y:S01]  /*1e60*/  NOP ;  /* 0x0000000000007918 */ /* 0x000fe20000000000 */
[----:B-1-3--:R-:W-:Y:S02]  /*1e70*/  SHF.L.U32 R0, R10, 0x1f, RZ ;  /* 0x0000001f0a007819 */ /* 0x00afe400000006ff */
[----:B------:R-:W-:Y:S02]  /*1e80*/  LEA R5, R11, UR4, 0x4 ;  /* 0x000000040b057c11 */ /* 0x000fe4000f8e20ff */
[----:B--2-4-:R-:W1:Y:S02]  /*1e90*/  SYNCS.PHASECHK.TRANS64.TRYWAIT P0, [R3+URZ+0xc0], R0 ;  /* 0x0000c000030075a7 */ /* 0x014e6400080011ff */
[----:B-1----:R-:W-:Y:S05]  /*1ea0*/  @!P0 BRA `(.L_x_33) ;  /* 0x0000007c00048947 */ /* 0x002fea0003800000 */
.L_x_107:
[----:B------:R-:W2:Y:S01]  /*1eb0*/  LDS.128 R4, [R5+0x140] ;  /* 0x0001400005047984 */ /* 0x000ea20000000c00 */
[----:B------:R-:W-:Y:S01]  /*1ec0*/  UISETP.GE.AND UP0, UPT, UR15, 0x1, UPT ;  /* 0x000000010f00788c */ /* 0x000fe2000bf06270 */
[----:B------:R-:W-:Y:S01]  /*1ed0*/  @!PT LDS RZ, [RZ] ;  /* 0x00000000fffff984 */ /* 0x000fe20000000800 */
[----:B------:R-:W-:Y:S01]  /*1ee0*/  @!PT LDS RZ, [RZ] ;  /* 0x00000000fffff984 */ /* 0x000fe20000000800 */
[----:B------:R-:W-:Y:S01]  /*1ef0*/  @!PT LDS RZ, [RZ] ;  /* 0x00000000fffff984 */ /* 0x000fe20000000800 */
[----:B------:R-:W-:Y:S01]  /*1f00*/  @!PT LDS RZ, [RZ] ;  /* 0x00000000fffff984 */ /* 0x000fe20000000800 */
[----:B------:R3:W-:Y:S06]  /*1f10*/  MEMBAR.ALL.CTA ;  /* 0x0000000000007992 */ /* 0x0007ec0000008000 */
[----:B---3--:R-:W3:Y:S01]  /*1f20*/  FENCE.VIEW.ASYNC.S ;  /* 0x00000000000073c6 */ /* 0x008ee20000000000 */
[----:B--2---:R-:W-:-:S13]  /*1f30*/  LOP3.LUT P0, RZ, R6, 0x1, RZ, 0xc0, !PT ;  /* 0x0000000106ff7812 */ /* 0x004fda000780c0ff */
[----:B---3--:R-:W-:Y:S01]  /*1f40*/  VOTEU.ANY UP1, P0 ;  /* 0x0000000000ff7886 */ /* 0x008fe20000020100 */
[----:B------:R-:W-:-:S13]  /*1f50*/  PLOP3.LUT P0, PT, PT, PT, UP1, 0x80, 0x8 ;  /* 0x000000000008781c */ /* 0x000fda0003f0f018 */
[----:B-1----:R-:W-:Y:S02]  /*1f60*/  @P0 LOP3.LUT R0, R5, 0xffff, RZ, 0xc0, !PT ;  /* 0x0000ffff05000812 */ /* 0x002fe400078ec0ff */
[----:B------:R-:W-:Y:S02]  /*1f70*/  @P0 MOV R2, R4 ;  /* 0x0000000400020202 */ /* 0x000fe40000000f00 */
[----:B------:R-:W-:Y:S01]  /*1f80*/  @P0 R2UR UR8, R0 ;  /* 0x00000000000802ca */ /* 0x000fe200000e0000 */
[----:B------:R-:W-:Y:S01]  /*1f90*/  VIADD R0, R3, 0xd0 ;  /* 0x000000d003007836 */ /* 0x000fe20000000000 */
[----:B------:R-:W-:Y:S02]  /*1fa0*/  @P0 SHF.R.U32.HI R4, RZ, 0x10, R5 ;  /* 0x00000010ff040819 */ /* 0x000fe40000011605 */
[----:B------:R-:W-:Y:S02]  /*1fb0*/  @P0 R2UR UR9, R2 ;  /* 0x00000000020902ca */ /* 0x000fe400000e0000 */
[----:B------:R-:W-:-:S02]  /*1fc0*/  PRMT R0, RZ, 0x654, R0 ;  /* 0x00000654ff007816 */ /* 0x000fc40000000000 */
[----:B------:R-:W-:Y:S02]  /*1fd0*/  @P0 R2UR UR6, R4 ;  /* 0x00000000040602ca */ /* 0x000fe400000e0000 */
[----:B------:R1:W-:Y:S03]  /*1fe0*/  SYNCS.ARRIVE.TRANS64.RED.A1T0 RZ, [R0+URZ], RZ ;  /* 0x000000ff00ff79a7 */ /* 0x0003e600081004ff */
[----:B------:R-:W-:-:S04]  /*1ff0*/  @UP1 UMOV UR37, UR8 ;  /* 0x0000000800251c82 */ /* 0x000fc80008000000 */
[----:B------:R-:W-:-:S04]  /*2000*/  @UP1 UMOV UR38, UR9 ;  /* 0x0000000900261c82 */ /* 0x000fc80008000000 */
[----:B------:R-:W-:Y:S01]  /*2010*/  @UP1 UMOV UR36, UR6 ;  /* 0x0000000600241c82 */ /* 0x000fe20008000000 */
[----:B------:R-:W-:Y:S05]  /*2020*/  BRA.U !UP0, `(.L_x_34) ;  /* 0x0000000108d47547 */ /* 0x000fea000b800000 */
[----:B------:R-:W2:Y:S01]  /*2030*/  LDCU.128 UR28, c[0x0][0xb10] ;  /* 0x00016200ff1c77ac */ /* 0x000ea20008000c00 */
[----:B------:R-:W3:Y:S01]  /*2040*/  LDCU UR14, c[0x0][0xb20] ;  /* 0x00016400ff0e77ac */ /* 0x000ee20008000800 */
[----:B------:R-:W4:Y:S01]  /*2050*/  LDCU UR20, c[0x0][0xb0c] ;  /* 0x00016180ff1477ac */ /* 0x000f220008000800 */
[----:B------:R-:W1:Y:S01]  /*2060*/  LDCU.64 UR10, c[0x0][0xb28] ;  /* 0x00016500ff0a77ac */ /* 0x000e620008000a00 */
[----:B------:R-:W-:Y:S02]  /*2070*/  UISETP.NE.AND UP3, UPT, UR15, 0x1, UPT ;  /* 0x000000010f00788c */ /* 0x000fe4000bf65270 */
[----:B--2---:R-:W-:Y:S02]  /*2080*/  UIMAD.WIDE.U32 UR8, UR39, UR31, URZ ;  /* 0x0000001f270872a5 */ /* 0x004fe4000f8e00ff */
[----:B------:R-:W-:Y:S02]  /*2090*/  UIMAD.WIDE.U32 UR12, UR40, UR28, URZ ;  /* 0x0000001c280c72a5 */ /* 0x000fe4000f8e00ff */
[----:B------:R-:W-:-:S02]  /*20a0*/  UISETP.NE.AND UP0, UPT, UR30, 0x1, UPT ;  /* 0x000000011e00788c */ /* 0x000fc4000bf05270 */
[----:B------:R-:W-:Y:S01]  /*20b0*/  UIMAD.WIDE.U32 UR18, UR37, UR31, URZ ;  /* 0x0000001f251272a5 */ /* 0x000fe2000f8e00ff */
[----:B------:R-:W-:Y:S02]  /*20c0*/  UMOV UR8, UR9 ;  /* 0x0000000900087c82 */ /* 0x000fe40008000000 */
[----:B------:R-:W-:Y:S01]  /*20d0*/  UMOV UR6, UR13 ;  /* 0x0000000d00067c82 */ /* 0x000fe20008000000 */
[----:B---3--:R-:W-:Y:S02]  /*20e0*/  USHF.R.U32.HI UR8, URZ, UR14, UR8 ;  /* 0x0000000eff087299 */ /* 0x008fe40008011608 */
[----:B----4-:R-:W-:Y:S02]  /*20f0*/  UISETP.NE.AND UP2, UPT, UR20, 0x1, UPT ;  /* 0x000000011400788c */ /* 0x010fe4000bf45270 */
[----:B------:R-:W-:Y:S02]  /*2100*/  USHF.R.U32.HI UR6, URZ, UR29, UR6 ;  /* 0x0000001dff067299 */ /* 0x000fe40008011606 */
[----:B------:R-:W-:-:S02]  /*2110*/  USEL UR8, UR39, UR8, !UP0 ;  /* 0x0000000827087287 */ /* 0x000fc4000c000000 */
[----:B------:R-:W-:Y:S02]  /*2120*/  USEL UR9, UR40, UR6, !UP2 ;  /* 0x0000000628097287 */ /* 0x000fe4000d000000 */
[----:B-1----:R-:W-:Y:S01]  /*2130*/  UIMAD.WIDE.U32 UR12, UR8, UR10, URZ ;  /* 0x0000000a080c72a5 */ /* 0x002fe2000f8e00ff */
[----:B------:R-:W-:Y:S01]  /*2140*/  UMOV UR6, UR19 ;  /* 0x0000001300067c82 */ /* 0x000fe20008000000 */
[----:B------:R-:W-:Y:S02]  /*2150*/  UIMAD.WIDE.U32 UR16, UR38, UR28, URZ ;  /* 0x0000001c261072a5 */ /* 0x000fe4000f8e00ff */
[----:B------:R-:W-:-:S03]  /*2160*/  UIMAD.WIDE.U32 UR18, UR9, UR10, URZ ;  /* 0x0000000a091272a5 */ /* 0x000fc6000f8e00ff */
[----:B------:R-:W-:Y:S01]  /*2170*/  UMOV UR12, UR13 ;  /* 0x0000000d000c7c82 */ /* 0x000fe20008000000 */
[----:B------:R-:W-:Y:S02]  /*2180*/  USHF.R.U32.HI UR6, URZ, UR14, UR6 ;  /* 0x0000000eff067299 */ /* 0x000fe40008011606 */
[----:B------:R-:W-:Y:S01]  /*2190*/  @UP3 USHF.R.U32.HI UR8, URZ, UR11, UR12 ;  /* 0x0000000bff083299 */ /* 0x000fe2000801160c */
[----:B------:R-:W-:Y:S01]  /*21a0*/  UMOV UR16, UR17 ;  /* 0x0000001100107c82 */ /* 0x000fe20008000000 */
[----:B------:R-:W-:Y:S01]  /*21b0*/  UMOV UR18, UR19 ;  /* 0x0000001300127c82 */ /* 0x000fe20008000000 */
[----:B------:R-:W-:Y:S02]  /*21c0*/  USHF.R.U32.HI UR29, URZ, UR29, UR16 ;  /* 0x0000001dff1d7299 */ /* 0x000fe40008011610 */
[----:B------:R-:W-:Y:S02]  /*21d0*/  USEL UR6, UR37, UR6, !UP0 ;  /* 0x0000000625067287 */ /* 0x000fe4000c000000 */
[----:B------:R-:W-:-:S02]  /*21e0*/  @UP3 USHF.R.U32.HI UR9, URZ, UR11, UR18 ;  /* 0x0000000bff093299 */ /* 0x000fc40008011612 */
[----:B------:R-:W-:Y:S02]  /*21f0*/  UIMAD UR12, UR15, UR8, URZ ;  /* 0x000000080f0c72a4 */ /* 0x000fe4000f8e02ff */
[----:B------:R-:W-:Y:S02]  /*2200*/  USEL UR8, UR38, UR29, !UP2 ;  /* 0x0000001d26087287 */ /* 0x000fe4000d000000 */
[----:B------:R-:W-:Y:S02]  /*2210*/  UIMAD UR14, UR15, UR9, URZ ;  /* 0x000000090f0e72a4 */ /* 0x000fe4000f8e02ff */
[----:B------:R-:W-:Y:S02]  /*2220*/  UISETP.GE.AND UP0, UPT, UR6, UR12, UPT ;  /* 0x0000000c0600728c */ /* 0x000fe4000bf06270 */
[----:B------:R-:W-:Y:S02]  /*2230*/  UIMAD.WIDE.U32 UR12, UR6, UR10, URZ ;  /* 0x0000000a060c72a5 */ /* 0x000fe4000f8e00ff */
[----:B------:R-:W-:-:S02]  /*2240*/  UISETP.GE.OR UP0, UPT, UR8, UR14, UP0 ;  /* 0x0000000e0800728c */ /* 0x000fc40008706670 */
        /* <DEDUP_REMOVED lines=19> */
.L_x_34:
[----:B------:R-:W2:Y:S02]  /*2380*/  LDCU UR6, c[0x0][0xb30] ;  /* 0x00016600ff0677ac */ /* 0x000ea40008000800 */
[----:B--2---:R-:W-:-:S09]  /*2390*/  UISETP.NE.AND UP0, UPT, UR6, 0x1, UPT ;  /* 0x000000010600788c */ /* 0x004fd2000bf05270 */
[----:B------:R-:W-:Y:S05]  /*23a0*/  BRA.U UP0, `(.L_x_35) ;  /* 0x0000000100447547 */ /* 0x000fea000b800000 */
[----:B------:R-:W2:Y:S01]  /*23b0*/  LDCU.128 UR16, c[0x0][0xb10] ;  /* 0x00016200ff1077ac */ /* 0x000ea20008000c00 */
[----:B------:R-:W3:Y:S01]  /*23c0*/  LDCU UR12, c[0x0][0xb0c] ;  /* 0x00016180ff0c77ac */ /* 0x000ee20008000800 */
[----:B------:R-:W4:Y:S01]  /*23d0*/  LDCU UR13, c[0x0][0xb20] ;  /* 0x00016400ff0d77ac */ /* 0x000f220008000800 */
[----:B--2---:R-:W-:Y:S02]  /*23e0*/  UIMAD.WIDE.U32 UR10, UR38, UR16, URZ ;  /* 0x00000010260a72a5 */ /* 0x004fe4000f8e00ff */
[----:B------:R-:W-:Y:S02]  /*23f0*/  UIMAD.WIDE.U32 UR8, UR37, UR19, URZ ;  /* 0x00000013250872a5 */ /* 0x000fe4000f8e00ff */
[----:B---3--:R-:W-:Y:S02]  /*2400*/  UISETP.NE.AND UP2, UPT, UR12, 0x1, UPT ;  /* 0x000000010c00788c */ /* 0x008fe4000bf45270 */
[----:B------:R-:W-:Y:S01]  /*2410*/  UISETP.NE.AND UP0, UPT, UR18, 0x1, UPT ;  /* 0x000000011200788c */ /* 0x000fe2000bf05270 */
[----:B------:R-:W-:-:S02]  /*2420*/  UMOV UR10, UR11 ;  /* 0x0000000b000a7c82 */ /* 0x000fc40008000000 */
[----:B------:R-:W-:Y:S01]  /*2430*/  UMOV UR6, UR9 ;  /* 0x0000000900067c82 */ /* 0x000fe20008000000 */
[----:B------:R-:W-:Y:S02]  /*2440*/  USHF.R.U32.HI UR10, URZ, UR17, UR10 ;  /* 0x00000011ff0a7299 */ /* 0x000fe4000801160a */
[----:B----4-:R-:W-:Y:S02]  /*2450*/  USHF.R.U32.HI UR6, URZ, UR13, UR6 ;  /* 0x0000000dff067299 */ /* 0x010fe40008011606 */
[----:B------:R-:W-:Y:S02]  /*2460*/  USEL UR8, UR38, UR10, !UP2 ;  /* 0x0000000a26087287 */ /* 0x000fe4000d000000 */
[----:B------:R-:W-:-:S04]  /*2470*/  USEL UR6, UR37, UR6, !UP0 ;  /* 0x0000000625067287 */ /* 0x000fc8000c000000 */
[----:B------:R-:W-:Y:S02]  /*2480*/  UIADD3 UR9, UPT, UPT, UR8, -UR6, URZ ;  /* 0x8000000608097290 */ /* 0x000fe4000fffe0ff */
[----:B------:R-:W-:Y:S02]  /*2490*/  UIADD3 UR6, UPT, UPT, -UR8, UR6, URZ ;  /* 0x0000000608067290 */ /* 0x000fe4000fffe1ff */
[----:B------:R-:W-:Y:S02]  /*24a0*/  UIMAD UR37, UR9, UR18, UR37 ;  /* 0x00000012092572a4 */ /* 0x000fe4000f8e0225 */
[----:B------:R-:W-:-:S12]  /*24b0*/  UIMAD UR38, UR6, UR12, UR38 ;  /* 0x0000000c062672a4 */ /* 0x000fd8000f8e0226 */
.L_x_35:
[----:B------:R-:W-:Y:S01]  /*24c0*/  VIADD R11, R11, 0x1 ;  /* 0x000000010b0b7836 */ /* 0x000fe20000000000 */
[----:B------:R-:W-:Y:S01]  /*24d0*/  PLOP3.LUT P1, PT, PT, PT, PT, 0x80, 0x8 ;  /* 0x000000000008781c */ /* 0x000fe20003f2f070 */
[----:B------:R-:W-:Y:S02]  /*24e0*/  UIADD3 UR46, UPT, UPT, UR38, UR59, URZ ;  /* 0x0000003b262e7290 */ /* 0x000fe4000fffe0ff */
[----:B------:R-:W-:Y:S01]  /*24f0*/  UIADD3 UR47, UPT, UPT, UR37, UR58, URZ ;  /* 0x0000003a252f7290 */ /* 0x000fe2000fffe0ff */
[----:B------:R-:W-:-:S04]  /*2500*/  ISETP.NE.AND P0, PT, R11, 0x2, PT ;  /* 0x000000020b00780c */ /* 0x000fc80003f05270 */
[----:B------:R-:W-:Y:S02]  /*2510*/  SEL R3, RZ, 0x1, P0 ;  /* 0x00000001ff037807 */ /* 0x000fe40000000000 */
[----:B------:R-:W-:Y:S02]  /*2520*/  SEL R11, R11, RZ, P0 ;  /* 0x000000ff0b0b7207 */ /* 0x000fe40000000000 */
[----:B------:R-:W-:Y:S01]  /*2530*/  LOP3.LUT R10, R10, R3, RZ, 0x3c, !PT ;  /* 0x000000030a0a7212 */ /* 0x000fe200078e3cff */
[----:B------:R-:W-:Y:S06]  /*2540*/  BRA.U UP1, `(.L_x_36) ;  /* 0xfffffff1016c7547 */ /* 0x000fec000b83ffff */
[----:B------:R-:W-:Y:S01]  /*2550*/  UIADD3 UR8, UPT, UPT, UR4, 0x50, URZ ;  /* 0x0000005004087890 */ /* 0x000fe2000fffe0ff */
[----:B------:R-:W-:-:S03]  /*2560*/  SHF.L.U32 R3, R12, 0x1f, RZ ;  /* 0x0000001f0c037819 */ /* 0x000fc600000006ff */
[----:B------:R-:W-:-:S09]  /*2570*/  ULEA UR4, UR7, UR8, 0x3 ;  /* 0x0000000807047291 */ /* 0x000fd2000f8e18ff */
[----:B------:R-:W2:Y:S02]  /*2580*/  SYNCS.PHASECHK.TRANS64.TRYWAIT P0, [UR4], R3 ;  /* 0x00000003ff0075a7 */ /* 0x000ea40008001104 */
[----:B--2---:R-:W-:Y:S05]  /*2590*/  @!P0 BRA `(.L_x_37) ;  /* 0x00000074005c8947 */ /* 0x004fea0003800000 */
.L_x_109:
[----:B------:R-:W-:-:S04]  /*25a0*/  UIADD3 UR4, UPT, UPT, UR7, 0x1, URZ ;  /* 0x0000000107047890 */ /* 0x000fc8000fffe0ff */
[----:B------:R-:W-:-:S04]  /*25b0*/  UISETP.NE.AND UP0, UPT, UR4, 0xa, UPT ;  /* 0x0000000a0400788c */ /* 0x000fc8000bf05270 */
[----:B------:R-:W-:Y:S02]  /*25c0*/  USEL UR6, URZ, 0x1, UP0 ;  /* 0x00000001ff067887 */ /* 0x000fe40008000000 */
[----:B------:R-:W-:-:S04]  /*25d0*/  USEL UR4, UR4, URZ, UP0 ;  /* 0x000000ff04047287 */ /* 0x000fc80008000000 */
[----:B------:R-:W-:Y:S01]  /*25e0*/  ULEA UR5, UR4, UR8, 0x3 ;  /* 0x0000000804057291 */ /* 0x000fe2000f8e18ff */
[----:B------:R-:W-:-:S04]  /*25f0*/  LOP3.LUT R2, R12, UR6, RZ, 0x3c, !PT ;  /* 0x000000060c027c12 */ /* 0x000fc8000f8e3cff */
[----:B-1----:R-:W-:-:S04]  /*2600*/  SHF.L.U32 R3, R2, 0x1f, RZ ;  /* 0x0000001f02037819 */ /* 0x002fc800000006ff */
[----:B------:R-:W1:Y:S02]  /*2610*/  SYNCS.PHASECHK.TRANS64.TRYWAIT P0, [UR5], R3 ;  /* 0x00000003ff0075a7 */ /* 0x000e640008001105 */
[----:B-1----:R-:W-:Y:S05]  /*2620*/  @!P0 BRA `(.L_x_38) ;  /* 0x0000007400508947 */ /* 0x002fea0003800000 */
.L_x_111:
        /* <DEDUP_REMOVED lines=9> */
.L_x_113:
        /* <DEDUP_REMOVED lines=9> */
.L_x_115:
        /* <DEDUP_REMOVED lines=9> */
.L_x_117:
        /* <DEDUP_REMOVED lines=9> */
.L_x_119:
        /* <DEDUP_REMOVED lines=9> */
.L_x_121:
        /* <DEDUP_REMOVED lines=9> */
.L_x_123:
        /* <DEDUP_REMOVED lines=9> */
.L_x_125:
[----:B------:R-:W-:-:S04]  /*2a20*/  UIADD3 UR4, UPT, UPT, UR4, 0x1, URZ ;  /* 0x0000000104047890 */ /* 0x000fc8000fffe0ff */
[----:B------:R-:W-:-:S04]  /*2a30*/  UISETP.NE.AND UP0, UPT, UR4, 0xa, UPT ;  /* 0x0000000a0400788c */ /* 0x000fc8000bf05270 */
[----:B------:R-:W-:Y:S02]  /*2a40*/  USEL UR5, URZ, 0x1, UP0 ;  /* 0x00000001ff057887 */ /* 0x000fe40008000000 */
[----:B------:R-:W-:-:S04]  /*2a50*/  USEL UR4, UR4, URZ, UP0 ;  /* 0x000000ff04047287 */ /* 0x000fc80008000000 */
[----:B------:R-:W-:Y:S01]  /*2a60*/  ULEA UR4, UR4, UR8, 0x3 ;  /* 0x0000000804047291 */ /* 0x000fe2000f8e18ff */
[----:B-1----:R-:W-:-:S04]  /*2a70*/  LOP3.LUT R3, R2, UR5, RZ, 0x3c, !PT ;  /* 0x0000000502037c12 */ /* 0x002fc8000f8e3cff */
[----:B------:R-:W-:Y:S01]  /*2a80*/  SHF.L.U32 R3, R3, 0x1f, RZ ;  /* 0x0000001f03037819 */ /* 0x000fe200000006ff */
[----:B------:R-:W-:-:S07]  /*2a90*/  IMAD.U32 R0, RZ, RZ, UR4 ;  /* 0x00000004ff007e24 */ /* 0x000fce000f8e00ff */
.L_x_46:
[----:B-1----:R1:W2:Y:S02]  /*2aa0*/  SYNCS.PHASECHK.TRANS64.TRYWAIT P0, [R0+URZ], R3 ;  /* 0x00000003000075a7 */ /* 0x0022a400080011ff */
[----:B--2---:R-:W-:Y:S05]  /*2ab0*/  @!P0 NANOSLEEP.SYNCS 0x989680 ;  /* 0x009896800000895d */ /* 0x004fea0003900000 */
[----:B------:R-:W2:Y:S02]  /*2ac0*/  @!P0 SYNCS.PHASECHK.TRANS64 P0, [R0+URZ], R3 ;  /* 0x00000003000085a7 */ /* 0x000ea400080010ff */
[----:B--2---:R-:W-:Y:S05]  /*2ad0*/  @P0 EXIT ;  /* 0x000000000000094d */ /* 0x004fea0003800000 */
[----:B------:R-:W-:Y:S05]  /*2ae0*/  BRA `(.L_x_46) ;  /* 0xfffffffc00ec7947 */ /* 0x000fea000383ffff */
.L_x_18:
[----:B------:R-:W-:-:S04]  /*2af0*/  UISETP.NE.AND UP0, UPT, UR5, URZ, UPT ;  /* 0x000000ff0500728c */ /* 0x000fc8000bf05270 */
[----:B------:R-:W-:-:S09]  /*2b00*/  UISETP.NE.OR UP0, UPT, UR18, 0x1, UP0 ;  /* 0x000000011200788c */ /* 0x000fd20008705670 */
[----:B------:R-:W-:Y:S05]  /*2b10*/  BRA.U UP0, `(.L_x_47) ;  /* 0x0000000500487547 */ /* 0x000fea000b800000 */
[----:B------:R-:W-:Y:S01]  /*2b20*/  UMOV UR6, 0x400 ;  /* 0x0000040000067882 */ /* 0x000fe20000000000 */
[----:B------:R-:W-:Y:S01]  /*2b30*/  ISETP.NE.AND P2, PT, R0, RZ, PT ;  /* 0x000000ff0000720c */ /* 0x000fe20003f45270 */
[----:B------:R-:W-:Y:S01]  /*2b40*/  IMAD.MOV.U32 R12, RZ, RZ, 0x1 ;  /* 0x00000001ff0c7424 */ /* 0x000fe200078e00ff */
[----:B------:R-:W-:Y:S02]  /*2b50*/  CS2R R10, SRZ ;  /* 0x00000000000a7805 */ /* 0x000fe4000001ff00 */
[----:B------:R-:W-:Y:S01]  /*2b60*/  CS2R R8, SRZ ;  /* 0x0000000000087805 */ /* 0x000fe2000001ff00 */
[----:B------:R-:W-:-:S03]  /*2b70*/  ULEA UR6, UR5, UR6, 0x18 ;  /* 0x0000000605067291 */ /* 0x000fc6000f8ec0ff */
[----:B------:R-:W-:-:S09]  /*2b80*/  UMOV UR5, URZ ;  /* 0x000000ff00057c82 */ /* 0x000fd20008000000 */
.L_x_51:
[----:B------:R-:W-:Y:S02]  /*2b90*/  LEA R2, R8, UR6, 0x3 ;  /* 0x0000000608027c11 */ /* 0x000fe4000f8e18ff */
[----:B------:R-:W-:-:S03]  /*2ba0*/  SHF.L.U32 R5, R9, 0x1f, RZ ;  /* 0x0000001f09057819 */ /* 0x000fc600000006ff */
[----:B------:R-:W-:Y:S01]  /*2bb0*/  VIADD R4, R2, 0x120 ;  /* 0x0000012002047836 */ /* 0x000fe20000000000 */
[----:B------:R-:W2:Y:S02]  /*2bc0*/  SYNCS.PHASECHK.TRANS64.TRYWAIT P0, [R2+URZ+0x110], R5 ;  /* 0x00011005020075a7 */ /* 0x000ea400080011ff */
[----:B--2---:R-:W-:Y:S05]  /*2bd0*/  @!P0 BRA `(.L_x_48) ;  /* 0x0000007000a48947 */ /* 0x004fea0003800000 */
.L_x_126:
[----:B------:R-:W-:Y:S01]  /*2be0*/  ULEA UR4, UR5, UR6, 0x3 ;  /* 0x0000000605047291 */ /* 0x000fe2000f8e18ff */
[----:B------:R-:W-:Y:S02]  /*2bf0*/  PRMT R4, RZ, 0x654, R4 ;  /* 0x00000654ff047816 */ /* 0x000fe40000000004 */
[----:B--2---:R-:W-:Y:S01]  /*2c00*/  SHF.L.U32 R5, R12, 0x1f, RZ ;  /* 0x0000001f0c057819 */ /* 0x004fe200000006ff */
[----:B------:R-:W-:Y:S01]  /*2c10*/  UIADD3 UR7, UPT, UPT, UR4, 0xc0, URZ ;  /* 0x000000c004077890 */ /* 0x000fe2000fffe0ff */
[----:B------:R2:W-:Y:S05]  /*2c20*/  SYNCS.ARRIVE.TRANS64.RED.A1T0 RZ, [R4+URZ], RZ ;  /* 0x000000ff04ff79a7 */ /* 0x0005ea00081004ff */
[----:B------:R-:W-:Y:S01]  /*2c30*/  IMAD.U32 R7, RZ, RZ, UR7 ;  /* 0x00000007ff077e24 */ /* 0x000fe2000f8e00ff */
[----:B------:R-:W3:Y:S04]  /*2c40*/  SYNCS.PHASECHK.TRANS64.TRYWAIT P0, [UR4+0xd0], R5 ;  /* 0x0000d005ff0075a7 */ /* 0x000ee80008001104 */
[----:B------:R-:W-:Y:S01]  /*2c50*/  PRMT R6, R0, 0x654, R7 ;  /* 0x0000065400067816 */ /* 0x000fe20000000007 */
[----:B--2---:R-:W-:Y:S01]  /*2c60*/  @!P2 IMAD.MOV.U32 R4, RZ, RZ, 0x10 ;  /* 0x00000010ff04a424 */ /* 0x004fe200078e00ff */
[----:B---3--:R-:W-:Y:S06]  /*2c70*/  @!P0 BRA `(.L_x_49) ;  /* 0x0000007000908947 */ /* 0x008fec0003800000 */
.L_x_128:
[----:B------:R-:W-:Y:S01]  /*2c80*/  ULEA UR8, UR5, UR6, 0x4 ;  /* 0x0000000605087291 */ /* 0x000fe2000f8e20ff */
[----:B------:R-:W-:Y:S01]  /*2c90*/  SEL R3, R6, R3, !P2 ;  /* 0x0000000306037207 */ /* 0x000fe20005000000 */
[----:B------:R-:W-:Y:S01]  /*2ca0*/  UIADD3 UR9, UPT, UPT, UR4, 0xc0, URZ ;  /* 0x000000c004097890 */ /* 0x000fe2000fffe0ff */
[----:B--2---:R-:W-:Y:S01]  /*2cb0*/  LEA R2, R11, UR6, 0x3 ;  /* 0x000000060b027c11 */ /* 0x004fe2000f8e18ff */
[----:B------:R-:W-:Y:S01]  /*2cc0*/  UIADD3 UR8, UPT, UPT, UR8, 0x140, URZ ;  /* 0x0000014008087890 */ /* 0x000fe2000fffe0ff */
[----:B------:R-:W-:Y:S01]  /*2cd0*/  SHF.L.U32 R5, R10, 0x1f, RZ ;  /* 0x0000001f0a057819 */ /* 0x000fe200000006ff */
[----:B------:R2:W-:Y:S01]  /*2ce0*/  @!P2 SYNCS.ARRIVE.TRANS64.RED RZ, [R3+URZ], R4 ;  /* 0x0000000403ffa9a7 */ /* 0x0005e200080004ff */
[----:B------:R-:W-:Y:S01]  /*2cf0*/  UIADD3 UR4, UPT, UPT, UR5, 0x1, URZ ;  /* 0x0000000105047890 */ /* 0x000fe2000fffe0ff */
[----:B------:R-:W-:-:S03]  /*2d00*/  VIADD R8, R8, 0x1 ;  /* 0x0000000108087836 */ /* 0x000fc60000000000 */
[----:B------:R-:W-:Y:S02]  /*2d10*/  UISETP.NE.AND UP0, UPT, UR4, 0x2, UPT ;  /* 0x000000020400788c */ /* 0x000fe4000bf05270 */
[----:B------:R-:W-:Y:S06]  /*2d20*/  UGETNEXTWORKID.BROADCAST [UR8], [UR9] ;  /* 0x00000000080073ca */ /* 0x000fec0008000100 */
[----:B------:R-:W-:Y:S01]  /*2d30*/  USEL UR7, URZ, 0x1, UP0 ;  /* 0x00000001ff077887 */ /* 0x000fe20008000000 */
[----:B------:R-:W-:Y:S01]  /*2d40*/  ISETP.NE.AND P0, PT, R8, 0x2, PT ;  /* 0x000000020800780c */ /* 0x000fe20003f05270 */
[----:B------:R-:W-:Y:S01]  /*2d50*/  USEL UR5, UR4, URZ, UP0 ;  /* 0x000000ff04057287 */ /* 0x000fe20008000000 */
[----:B------:R-:W3:Y:S03]  /*2d60*/  SYNCS.PHASECHK.TRANS64.TRYWAIT P1, [R2+URZ+0xc0], R5 ;  /* 0x0000c005020075a7 */ /* 0x000ee600080211ff */
[----:B------:R-:W-:Y:S01]  /*2d70*/  LOP3.LUT R12, R12, UR7, RZ, 0x3c, !PT ;  /* 0x000000070c0c7c12 */ /* 0x000fe2000f8e3cff */
[----:B--23--:R-:W-:Y:S07]  /*2d80*/  @!P1 BRA `(.L_x_50) ;  /* 0x0000007000649947 */ /* 0x00cfee0003800000 */
.L_x_129:
[C---:B------:R-:W-:Y:S01]  /*2d90*/  LEA R4, R11.reuse, UR6, 0x4 ;  /* 0x000000060b047c11 */ /* 0x040fe2000f8e20ff */
[----:B--2---:R-:W-:Y:S01]  /*2da0*/  VIADD R2, R2, 0xd0 ;  /* 0x000000d002027836 */ /* 0x004fe20000000000 */
[----:B------:R-:W-:Y:S01]  /*2db0*/  SEL R8, R8, RZ, P0 ;  /* 0x000000ff08087207 */ /* 0x000fe20000000000 */
[----:B------:R-:W-:-:S03]  /*2dc0*/  VIADD R11, R11, 0x1 ;  /* 0x000000010b0b7836 */ /* 0x000fc60000000000 */
[----:B------:R-:W2:Y:S01]  /*2dd0*/  LDS.128 R4, [R4+0x140] ;  /* 0x0001400004047984 */ /* 0x000ea20000000c00 */
[----:B------:R-:W-:Y:S02]  /*2de0*/  PRMT R2, RZ, 0x654, R2 ;  /* 0x00000654ff027816 */ /* 0x000fe40000000002 */
[C---:B------:R-:W-:Y:S01]  /*2df0*/  ISETP.NE.AND P1, PT, R11.reuse, 0x2, PT ;  /* 0x000000020b00780c */ /* 0x040fe20003f25270 */
[----:B------:R-:W-:Y:S01]  /*2e00*/  @!PT LDS RZ, [RZ] ;  /* 0x00000000fffff984 */ /* 0x000fe20000000800 */
[----:B------:R-:W-:Y:S01]  /*2e10*/  @!PT LDS RZ, [RZ] ;  /* 0x00000000fffff984 */ /* 0x000fe20000000800 */
[----:B------:R-:W-:Y:S01]  /*2e20*/  @!PT LDS RZ, [RZ] ;  /* 0x00000000fffff984 */ /* 0x000fe20000000800 */
[----:B------:R-:W-:Y:S01]  /*2e30*/  @!PT LDS RZ, [RZ] ;  /* 0x00000000fffff984 */ /* 0x000fe20000000800 */
[----:B------:R3:W-:Y:S06]  /*2e40*/  MEMBAR.ALL.CTA ;  /* 0x0000000000007992 */ /* 0x0007ec0000008000 */
[----:B---3--:R-:W3:Y:S01]  /*2e50*/  FENCE.VIEW.ASYNC.S ;  /* 0x00000000000073c6 */ /* 0x008ee20000000000 */
[----:B------:R-:W-:Y:S01]  /*2e60*/  SEL R11, R11, RZ, P1 ;  /* 0x000000ff0b0b7207 */ /* 0x000fe20000800000 */
[----:B---3--:R3:W-:Y:S01]  /*2e70*/  SYNCS.ARRIVE.TRANS64.RED.A1T0 RZ, [R2+URZ], RZ ;  /* 0x000000ff02ff79a7 */ /* 0x0087e200081004ff */
[----:B--2---:R-:W-:-:S02]  /*2e80*/  LOP3.LUT P3, RZ, R6, 0x1, RZ, 0xc0, !PT ;  /* 0x0000000106ff7812 */ /* 0x004fc4000786c0ff */
[----:B------:R-:W-:-:S04]  /*2e90*/  SEL R5, RZ, 0x1, P1 ;  /* 0x00000001ff057807 */ /* 0x000fc80000800000 */
[----:B------:R-:W-:Y:S02]  /*2ea0*/  LOP3.LUT R10, R10, R5, RZ, 0x3c, !PT ;  /* 0x000000050a0a7212 */ /* 0x000fe400078e3cff */
[----:B---3--:R-:W-:-:S04]  /*2eb0*/  SEL R2, RZ, 0x1, P0 ;  /* 0x00000001ff027807 */ /* 0x008fc80000000000 */
[----:B------:R-:W-:Y:S01]  /*2ec0*/  LOP3.LUT R9, R9, R2, RZ, 0x3c, !PT ;  /* 0x0000000209097212 */ /* 0x000fe200078e3cff */
[----:B------:R-:W-:Y:S06]  /*2ed0*/  @P3 BRA `(.L_x_51) ;  /* 0xfffffffc002c3947 */ /* 0x000fec000383ffff */
[----:B------:R-:W-:Y:S01]  /*2ee0*/  ULEA UR4, UR5, UR6, 0x3 ;  /* 0x0000000605047291 */ /* 0x000fe2000f8e18ff */
[----:B------:R-:W-:-:S08]  /*2ef0*/  SHF.L.U32 R3, R12, 0x1f, RZ ;  /* 0x0000001f0c037819 */ /* 0x000fd000000006ff */
[----:B------:R-:W2:Y:S02]  /*2f00*/  SYNCS.PHASECHK.TRANS64 P0, [UR4+0xd0], R3 ;  /* 0x0000d003ff0075a7 */ /* 0x000ea40008001004 */
[----:B--2---:R-:W-:Y:S05]  /*2f10*/  @P0 BRA `(.L_x_52) ;  /* 0x0000000000080947 */ /* 0x004fea0003800000 */
[----:B------:R-:W2:Y:S02]  /*2f20*/  SYNCS.PHASECHK.TRANS64.TRYWAIT P0, [UR4+0xd0], R3 ;  /* 0x0000d003ff0075a7 */ /* 0x000ea40008001104 */
[----:B--2---:R-:W-:Y:S05]  /*2f30*/  @!P0 BRA `(.L_x_53) ;  /* 0x00000070000c8947 */ /* 0x004fea0003800000 */
.L_x_52:
[----:B------:R-:W-:-:S04]  /*2f40*/  UIADD3 UR7, UPT, UPT, UR5, 0x1, URZ ;  /* 0x0000000105077890 */ /* 0x000fc8000fffe0ff */
[----:B------:R-:W-:-:S04]  /*2f50*/  UISETP.NE.AND UP0, UPT, UR7, 0x2, UPT ;  /* 0x000000020700788c */ /* 0x000fc8000bf05270 */
[----:B------:R-:W-:Y:S02]  /*2f60*/  USEL UR8, URZ, 0x1, UP0 ;  /* 0x00000001ff087887 */ /* 0x000fe40008000000 */
[----:B------:R-:W-:-:S04]  /*2f70*/  USEL UR7, UR7, URZ, UP0 ;  /* 0x000000ff07077287 */ /* 0x000fc80008000000 */
[----:B------:R-:W-:Y:S01]  /*2f80*/  ULEA UR7, UR7, UR6, 0x3 ;  /* 0x0000000607077291 */ /* 0x000fe2000f8e18ff */
[----:B--2---:R-:W-:-:S04]  /*2f90*/  LOP3.LUT R3, R12, UR8, RZ, 0x3c, !PT ;  /* 0x000000080c037c12 */ /* 0x004fc8000f8e3cff */
[----:B------:R-:W-:-:S04]  /*2fa0*/  SHF.L.U32 R0, R3, 0x1f, RZ ;  /* 0x0000001f03007819 */ /* 0x000fc800000006ff */
[----:B------:R-:W2:Y:S02]  /*2fb0*/  SYNCS.PHASECHK.TRANS64 P0, [UR7+0xd0], R0 ;  /* 0x0000d000ff0075a7 */ /* 0x000ea40008001007 */
[----:B-12---:R-:W-:Y:S05]  /*2fc0*/  @P0 EXIT ;  /* 0x000000000000094d */ /* 0x006fea0003800000 */
[----:B------:R-:W-:Y:S02]  /*2fd0*/  SHF.L.U32 R3, R3, 0x1f, RZ ;  /* 0x0000001f03037819 */ /* 0x000fe400000006ff */
[----:B------:R-:W-:-:S07]  /*2fe0*/  MOV R0, UR7 ;  /* 0x0000000700007c02 */ /* 0x000fce0008000f00 */
.L_x_54:
[----:B-1----:R1:W2:Y:S02]  /*2ff0*/  SYNCS.PHASECHK.TRANS64.TRYWAIT P0, [R0+URZ+0xd0], R3 ;  /* 0x0000d003000075a7 */ /* 0x0022a400080011ff */
[----:B--2---:R-:W-:Y:S05]  /*3000*/  @!P0 NANOSLEEP.SYNCS 0x989680 ;  /* 0x009896800000895d */ /* 0x004fea0003900000 */
[----:B------:R-:W2:Y:S02]  /*3010*/  @!P0 SYNCS.PHASECHK.TRANS64 P0, [R0+URZ+0xd0], R3 ;  /* 0x0000d003000085a7 */ /* 0x000ea400080010ff */
[----:B--2---:R-:W-:Y:S05]  /*3020*/  @P0 EXIT ;  /* 0x000000000000094d */ /* 0x004fea0003800000 */
[----:B------:R-:W-:Y:S05]  /*3030*/  BRA `(.L_x_54) ;  /* 0xfffffffc00ec7947 */ /* 0x000fea000383ffff */
.L_x_47:
[----:B------:R-:W-:-:S09]  /*3040*/  UISETP.NE.AND UP0, UPT, UR18, URZ, UPT ;  /* 0x000000ff1200728c */ /* 0x000fd2000bf05270 */
[----:B------:R-:W-:Y:S05]  /*3050*/  BRA.U UP0, `(.L_x_55) ;  /* 0x0000000d00587547 */ /* 0x000fea000b800000 */
[----:B------:R-:W-:Y:S01]  /*3060*/  UMOV UR4, 0x40 ;  /* 0x0000004000047882 */ /* 0x000fe20000000000 */
[----:B------:R-:W-:Y:S01]  /*3070*/  NOP ;  /* 0x0000000000007918 */ /* 0x000fe20000000000 */
[----:B------:R-:W-:-:S03]  /*3080*/  ULEA UR6, UR5, UR4, 0x18 ;  /* 0x0000000405067291 */ /* 0x000fc6000f8ec0ff */
[----:B------:R-:W-:Y:S02]  /*3090*/  UMOV UR4, 0x400 ;  /* 0x0000040000047882 */ /* 0x000fe40000000000 */
[----:B------:R-:W-:-:S04]  /*30a0*/  ULEA UR5, UR5, UR4, 0x18 ;  /* 0x0000000405057291 */ /* 0x000fc8000f8ec0ff */
[----:B------:R-:W2:Y:S02]  /*30b0*/  LDS.U8 R0, [UR6+0x1c] ;  /* 0x00001c06ff007984 */ /* 0x000ea40008000000 */
[----:B--2---:R-:W-:-:S13]  /*30c0*/  ISETP.NE.AND P0, PT, R0, RZ, PT ;  /* 0x000000ff0000720c */ /* 0x004fda0003f05270 */
[----:B------:R-:W-:Y:S05]  /*30d0*/  @P0 BRA `(.L_x_56) ;  /* 0x0000000000580947 */ /* 0x000fea0003800000 */
[----:B------:R-:W-:-:S13]  /*30e0*/  ELECT P0, URZ, PT ;  /* 0x0000000000ff782f */ /* 0x000fda0003800000 */
[----:B------:R-:W-:Y:S05]  /*30f0*/  @!P0 BRA `(.L_x_57) ;  /* 0x0000000000608947 */ /* 0x000fea0003800000 */
[----:B------:R-:W-:Y:S01]  /*3100*/  UMOV UR4, 0x10 ;  /* 0x0000001000047882 */ /* 0x000fe20000000000 */
[----:B------:R-:W-:Y:S01]  /*3110*/  HFMA2 R0, -RZ, RZ, 0, 5.9604644775390625e-08 ;  /* 0x00000001ff007431 */ /* 0x000fe200000001ff */
[----:B------:R-:W-:-:S03]  /*3120*/  MOV R2, 0xffff ;  /* 0x0000ffff00027802 */ /* 0x000fc60000000f00 */
[----:B------:R-:W-:Y:S04]  /*3130*/  DEPBAR.LE SB2, 0x36 ;  /* 0x0000ad800000791a */ /* 0x000fe80000000000 */
[----:B------:R-:W2:Y:S02]  /*3140*/  UTCATOMSWS.FIND_AND_SET.ALIGN UP0, UR4, UR4 ;  /* 0x00000004000475e3 */ /* 0x000ea40008000800 */
[----:B--2---:R-:W-:Y:S01]  /*3150*/  MOV R3, UR4 ;  /* 0x0000000400037c02 */ /* 0x004fe20008000f00 */
[----:B------:R-:W-:Y:S06]  /*3160*/  BRA.U UP0, `(.L_x_58) ;  /* 0x0000000100187547 */ /* 0x000fec000b800000 */
.L_x_59:
[----:B------:R-:W-:Y:S05]  /*3170*/  NANOSLEEP 0x64 ;  /* 0x000000640000795d */ /* 0x000fea0003800000 */
[----:B------:R-:W-:-:S05]  /*3180*/  UMOV UR4, 0x10 ;  /* 0x0000001000047882 */ /* 0x000fca0000000000 */
[----:B------:R-:W-:Y:S04]  /*3190*/  DEPBAR.LE SB2, 0x36 ;  /* 0x0000ad800000791a */ /* 0x000fe80000000000 */
[----:B------:R-:W2:Y:S02]  /*31a0*/  UTCATOMSWS.FIND_AND_SET.ALIGN UP0, UR4, UR4 ;  /* 0x00000004000475e3 */ /* 0x000ea40008000800 */
[----:B--2---:R-:W-:Y:S01]  /*31b0*/  MOV R3, UR4 ;  /* 0x0000000400037c02 */ /* 0x004fe20008000f00 */
[----:B------:R-:W-:Y:S05]  /*31c0*/  BRA.U !UP0, `(.L_x_59) ;  /* 0xfffffffd08e87547 */ /* 0x000fea000b83ffff */
.L_x_58:
[-C--:B------:R-:W-:Y:S02]  /*31d0*/  SHF.L.U32 R2, R2, R3.reuse, RZ ;  /* 0x0000000302027219 */ /* 0x080fe400000006ff */
[----:B------:R-:W-:Y:S01]  /*31e0*/  SHF.L.U32 R0, R0, R3, RZ ;  /* 0x0000000300007219 */ /* 0x000fe200000006ff */
[----:B------:R-:W-:Y:S02]  /*31f0*/  IMAD.SHL.U32 R3, R3, 0x20, RZ ;  /* 0x0000002003037824 */ /* 0x000fe400078e00ff */
[----:B------:R2:W-:Y:S04]  /*3200*/  ATOMS.OR RZ, [UR6+0x14], R2 ;  /* 0x00001402ffff798c */ /* 0x0005e8000b000006 */
[----:B------:R2:W-:Y:S04]  /*3210*/  ATOMS.OR RZ, [UR6+0x18], R0 ;  /* 0x00001800ffff798c */ /* 0x0005e8000b000006 */
[----:B------:R2:W-:Y:S01]  /*3220*/  STS [UR5+0x160], R3 ;  /* 0x00016003ff007988 */ /* 0x0005e20008000805 */
[----:B------:R-:W-:Y:S05]  /*3230*/  BRA `(.L_x_57) ;  /* 0x0000000000107947 */ /* 0x000fea0003800000 */
.L_x_56:
[----:B------:R-:W-:Y:S02]  /*3240*/  MOV R0, 0xffffffff ;  /* 0xffffffff00007802 */ /* 0x000fe40000000f00 */
[----:B------:R-:W-:-:S03]  /*3250*/  MOV R2, 0x3280 ;  /* 0x0000328000027802 */ /* 0x000fc60000000f00 */
[----:B------:R2:W-:Y:S04]  /*3260*/  STS [UR5+0x160], R0 ;  /* 0x00016000ff007988 */ /* 0x0005e80008000805 */
[----:B-12--5:R-:W-:Y:S05]  /*3270*/  CALL.REL.NOINC `($__internal_1_$__cuda_sm10x_tcgen05_guardrail_trap_phase_invalid_during_alloc) ;  /* 0x0000007000747944 */ /* 0x026fea0003c00000 */
.L_x_57:
[----:B------:R-:W-:Y:S05]  /*3280*/  WARPSYNC.ALL ;  /* 0x0000000000007948 */ /* 0x000fea0003800000 */
[----:B------:R-:W3:Y:S01]  /*3290*/  S2UR UR4, SR_CgaCtaId ;  /* 0x00000000000479c3 */ /* 0x000ee20000008800 */
[----:B------:R-:W-:Y:S01]  /*32a0*/  UMOV UR18, 0x400 ;  /* 0x0000040000127882 */ /* 0x000fe20000000000 */
[----:B------:R-:W-:-:S06]  /*32b0*/  NOP ;  /* 0x0000000000007918 */ /* 0x000fcc0000000000 */
[----:B------:R-:W-:Y:S06]  /*32c0*/  BAR.ARV 0x6, 0xa0 ;  /* 0x0182800000007b1d */ /* 0x000fec0000002000 */
[----:B------:R-:W4:Y:S01]  /*32d0*/  LDCU UR5, c[0x0][0x38c] ;  /* 0x00007180ff0577ac */ /* 0x000f220008000800 */
[----:B------:R-:W-:Y:S01]  /*32e0*/  IMAD.MOV.U32 R11, RZ, RZ, 0x1 ;  /* 0x00000001ff0b7424 */ /* 0x000fe200078e00ff */
[----:B------:R-:W-:Y:S01]  /*32f0*/  CS2R R8, SRZ ;  /* 0x0000000000087805 */ /* 0x000fe2000001ff00 */
[----:B------:R-:W-:Y:S01]  /*3300*/  IMAD.MOV.U32 R10, RZ, RZ, RZ ;  /* 0x000000ffff0a7224 */ /* 0x000fe200078e00ff */
[----:B------:R-:W1:Y:S01]  /*3310*/  LDCU UR7, c[0x0][0x38c] ;  /* 0x00007180ff0777ac */ /* 0x000e620008000800 */
[----:B------:R-:W-:Y:S01]  /*3320*/  UMOV UR22, URZ ;  /* 0x000000ff00167c82 */ /* 0x000fe20008000000 */
[----:B------:R-:W-:Y:S01]  /*3330*/  UMOV UR14, URZ ;  /* 0x000000ff000e7c82 */ /* 0x000fe20008000000 */
[----:B---3--:R-:W-:Y:S01]  /*3340*/  ULEA UR18, UR4, UR18, 0x18 ;  /* 0x0000001204127291 */ /* 0x008fe2000f8ec0ff */
[----:B------:R-:W-:Y:S01]  /*3350*/  UMOV UR26, 0x0 ;  /* 0x00000000001a7882 */ /* 0x000fe20000000000 */
[----:B------:R-:W-:-:S02]  /*3360*/  UMOV UR27, 0x82804a0 ;  /* 0x082804a0001b7882 */ /* 0x000fc40000000000 */
[----:B------:R-:W-:Y:S01]  /*3370*/  UIADD3 UR6, UPT, UPT, UR18, 0x1e300, URZ ;  /* 0x0001e30012067890 */ /* 0x000fe2000fffe0ff */
[----:B------:R-:W-:Y:S01]  /*3380*/  UMOV UR24, 0x0 ;  /* 0x0000000000187882 */ /* 0x000fe20000000000 */
[----:B------:R-:W-:Y:S01]  /*3390*/  UMOV UR25, 0x82804a0 ;  /* 0x082804a000197882 */ /* 0x000fe20000000000 */
[----:B----4-:R-:W-:Y:S02]  /*33a0*/  UIADD3 UR5, UPT, UPT, UR5, 0x3f, URZ ;  /* 0x0000003f05057890 */ /* 0x010fe4000fffe0ff */
[----:B--2---:R-:W2:Y:S02]  /*33b0*/  LDS R0, [UR18+0x160] ;  /* 0x00016012ff007984 */ /* 0x004ea40008000800 */
[----:B------:R-:W-:Y:S02]  /*33c0*/  USHF.R.S32.HI UR4, URZ, 0x1f, UR5 ;  /* 0x0000001fff047899 */ /* 0x000fe40008011405 */
[----:B-1----:R-:W-:Y:S02]  /*33d0*/  UISETP.GE.AND UP4, UPT, UR7, 0x1, UPT ;  /* 0x000000010700788c */ /* 0x002fe4000bf86270 */
[----:B------:R-:W-:-:S02]  /*33e0*/  ULEA.HI UR4, UR4, UR5, URZ, 0x6 ;  /* 0x0000000504047291 */ /* 0x000fc4000f8f30ff */
[----:B------:R-:W-:Y:S02]  /*33f0*/  UIADD3 UR5, UPT, UPT, UR18, 0xa300, URZ ;  /* 0x0000a30012057890 */ /* 0x000fe4000fffe0ff */
[----:B------:R-:W-:Y:S02]  /*3400*/  USHF.R.S32.HI UR23, URZ, 0x6, UR4 ;  /* 0x00000006ff177899 */ /* 0x000fe40008011404 */
[----:B------:R-:W-:Y:S02]  /*3410*/  USHF.R.U32.HI UR5, URZ, 0x4, UR5 ;  /* 0x00000004ff057899 */ /* 0x000fe40008011605 */
[----:B------:R-:W-:Y:S02]  /*3420*/  USHF.R.U32.HI UR4, URZ, 0x4, UR6 ;  /* 0x00000004ff047899 */ /* 0x000fe40008011606 */
[----:B------:R-:W-:Y:S02]  /*3430*/  UISETP.LT.AND UP0, UPT, UR23, 0x1, UPT ;  /* 0x000000011700788c */ /* 0x000fe4000bf01270 */
[----:B------:R-:W-:-:S02]  /*3440*/  ULOP3.LUT UR5, UR5, 0x3fff, URZ, 0xc0, !UPT ;  /* 0x00003fff05057892 */ /* 0x000fc4000f8ec0ff */
[----:B------:R-:W-:Y:S02]  /*3450*/  ULOP3.LUT UR4, UR4, 0x3fff, URZ, 0xc0, !UPT ;  /* 0x00003fff04047892 */ /* 0x000fe4000f8ec0ff */
[----:B------:R-:W-:Y:S02]  /*3460*/  USEL UR28, UR23, 0x1, !UP0 ;  /* 0x00000001171c7887 */ /* 0x000fe4000c000000 */
[----:B------:R-:W-:Y:S02]  /*3470*/  ULOP3.LUT UR20, UR5, 0x10000, URZ, 0xfc, !UPT ;  /* 0x0001000005147892 */ /* 0x000fe4000f8efcff */
[----:B------:R-:W-:Y:S02]  /*3480*/  ULOP3.LUT UR4, UR4, 0x10000, URZ, 0xfc, !UPT ;  /* 0x0001000004047892 */ /* 0x000fe4000f8efcff */
[----:B------:R-:W-:Y:S01]  /*3490*/  UIADD3 UR28, UPT, UPT, -UR28, URZ, URZ ;  /* 0x000000ff1c1c7290 */ /* 0x000fe2000fffe1ff */
[----:B--2---:R-:W-:-:S15]  /*34a0*/  R2UR UR29, R0 ;  /* 0x00000000001d72ca */ /* 0x004fde00000e0000 */
.L_x_66:
[----:B------:R-:W-:Y:S02]  /*34b0*/  LEA R0, R10, UR18, 0x3 ;  /* 0x000000120a007c11 */ /* 0x000fe4000f8e18ff */
[----:B------:R-:W-:Y:S02]  /*34c0*/  SHF.L.U32 R5, R9, 0x1f, RZ ;  /* 0x0000001f09057819 */ /* 0x000fe400000006ff */
[----:B------:R-:W-:Y:S01]  /*34d0*/  PLOP3.LUT P0, PT, PT, PT, UP4, 0x80, 0x8 ;  /* 0x000000000008781c */ /* 0x000fe20003f0f048 */
[----:B------:R-:W-:Y:S01]  /*34e0*/  VIADD R3, R0, 0xd0 ;  /* 0x000000d000037836 */ /* 0x000fe20000000000 */
[----:B-1----:R-:W1:Y:S02]  /*34f0*/  SYNCS.PHASECHK.TRANS64.TRYWAIT P1, [R0+URZ+0xc0], R5 ;  /* 0x0000c005000075a7 */ /* 0x002e6400080211ff */
[----:B-1----:R-:W-:Y:S09]  /*3500*/  @!P1 BRA `(.L_x_60) ;  /* 0x0000006800b09947 */ /* 0x002ff20003800000 */
.L_x_131:
[----:B------:R-:W-:Y:S01]  /*3510*/  LEA R4, R10, UR18, 0x4 ;  /* 0x000000120a047c11 */ /* 0x000fe2000f8e20ff */
[----:B------:R-:W-:Y:S01]  /*3520*/  @UP4 ULEA UR5, UR14, UR18, 0x3 ;  /* 0x000000120e054291 */ /* 0x000fe2000f8e18ff */
[----:B------:R-:W-:Y:S01]  /*3530*/  PLOP3.LUT P1, PT, PT, PT, PT, 0x80, 0x8 ;  /* 0x000000000008781c */ /* 0x000fe20003f2f070 */
[----:B------:R-:W-:Y:S01]  /*3540*/  ULEA UR21, UR22, UR18, 0x3 ;  /* 0x0000001216157291 */ /* 0x000fe2000f8e18ff */
[----:B------:R-:W-:Y:S01]  /*3550*/  PRMT R3, RZ, 0x654, R3 ;  /* 0x00000654ff037816 */ /* 0x000fe20000000003 */
[----:B------:R-:W-:Y:S01]  /*3560*/  UIMAD UR19, UR22, 0xa0, UR29 ;  /* 0x000000a0161378a4 */ /* 0x000fe2000f8e021d */
[----:B-1----:R-:W1:Y:S01]  /*3570*/  LDS.128 R4, [R4+0x140] ;  /* 0x0001400004047984 */ /* 0x002e620000000c00 */
[----:B------:R-:W-:Y:S02]  /*3580*/  @P0 SHF.L.U32 R2, R8, 0x1f, RZ ;  /* 0x0000001f08020819 */ /* 0x000fe400000006ff */
[----:B------:R-:W-:Y:S01]  /*3590*/  SHF.L.U32 R0, R11, 0x1f, RZ ;  /* 0x0000001f0b007819 */ /* 0x000fe200000006ff */
[----:B------:R-:W-:Y:S01]  /*35a0*/  @!PT LDS RZ, [RZ] ;  /* 0x00000000fffff984 */ /* 0x000fe20000000800 */
[----:B------:R-:W-:Y:S01]  /*35b0*/  @!PT LDS RZ, [RZ] ;  /* 0x00000000fffff984 */ /* 0x000fe20000000800 */
[----:B------:R-:W-:Y:S01]  /*35c0*/  @!PT LDS RZ, [RZ] ;  /* 0x00000000fffff984 */ /* 0x000fe20000000800 */
[----:B------:R-:W-:Y:S01]  /*35d0*/  @!PT LDS RZ, [RZ] ;  /* 0x00000000fffff984 */ /* 0x000fe20000000800 */
[----:B------:R2:W-:Y:S06]  /*35e0*/  MEMBAR.ALL.CTA ;  /* 0x0000000000007992 */ /* 0x0005ec0000008000 */
[----:B--2---:R-:W2:Y:S02]  /*35f0*/  FENCE.VIEW.ASYNC.S ;  /* 0x00000000000073c6 */ /* 0x004ea40000000000 */
[----:B--2---:R2:W-:Y:S01]  /*3600*/  SYNCS.ARRIVE.TRANS64.RED.A1T0 RZ, [R3+URZ], RZ ;  /* 0x000000ff03ff79a7 */ /* 0x0045e200081004ff */
[----:B------:R2:W3:Y:S01]  /*3610*/  @P0 SYNCS.PHASECHK.TRANS64.TRYWAIT P1, [UR5], R2 ;  /* 0x00000002ff0005a7 */ /* 0x0004e20008021105 */
[----:B------:R-:W4:Y:S02]  /*3620*/  SYNCS.PHASECHK.TRANS64.TRYWAIT P0, [UR21+0xf8], R0 ;  /* 0x0000f800ff0075a7 */ /* 0x000f240008001115 */
[----:B-1234-:R-:W-:Y:S05]  /*3630*/  @!P0 BRA `(.L_x_61) ;  /* 0x0000006800788947 */ /* 0x01efea0003800000 */
.L_x_133:
[----:B------:R-:W-:Y:S01]  /*3640*/  IADD3 R10, PT, PT, R10, 0x1, RZ ;  /* 0x000000010a0a7810 */ /* 0x000fe20007ffe0ff */
[----:B------:R-:W-:Y:S06]  /*3650*/  BRA.U !UP4, `(.L_x_62) ;  /* 0x000000010c987547 */ /* 0x000fec000b800000 */
[----:B------:R-:W-:Y:S01]  /*3660*/  UPLOP3.LUT UP2, UPT, UPT, UPT, UPT, 0x40, 0x4 ;  /* 0x000000000004789c */ /* 0x000fe20003f4e870 */
[----:B------:R-:W-:Y:S01]  /*3670*/  UMOV UR16, UR28 ;  /* 0x0000001c00107c82 */ /* 0x000fe20008000000 */
[----:B------:R-:W-:Y:S01]  /*3680*/  UMOV UR15, UR23 ;  /* 0x00000017000f7c82 */ /* 0x000fe20008000000 */
[----:B------:R-:W-:-:S08]  /*3690*/  UMOV UR5, UR14 ;  /* 0x0000000e00057c82 */ /* 0x000fd00008000000 */
.L_x_65:
[----:B------:R-:W-:Y:S02]  /*36a0*/  UIADD3 UR16, UPT, UPT, UR16, 0x1, URZ ;  /* 0x0000000110107890 */ /* 0x000fe4000fffe0ff */
[----:B--2---:R-:W-:Y:S02]  /*36b0*/  ULEA UR7, UR5, UR18, 0x3 ;  /* 0x0000001205077291 */ /* 0x004fe4000f8e18ff */
[----:B------:R-:W-:Y:S01]  /*36c0*/  UISETP.NE.AND UP3, UPT, UR16, URZ, UPT ;  /* 0x000000ff1000728c */ /* 0x000fe2000bf65270 */
[----:B---3--:R-:W-:Y:S10]  /*36d0*/  @P1 BRA `(.L_x_63) ;  /* 0x00000000000c1947 */ /* 0x008ff40003800000 */
[----:B-1----:R-:W-:Y:S04]  /*36e0*/  SHF.L.U32 R3, R8, 0x1f, RZ ;  /* 0x0000001f08037819 */ /* 0x002fe800000006ff */
[----:B------:R-:W1:Y:S02]  /*36f0*/  SYNCS.PHASECHK.TRANS64.TRYWAIT P0, [UR7], R3 ;  /* 0x00000003ff0075a7 */ /* 0x000e640008001107 */
[----:B-1----:R-:W-:Y:S05]  /*3700*/  @!P0 BRA `(.L_x_64) ;  /* 0x00000068005c8947 */ /* 0x002fea0003800000 */
.L_x_63:
[----:B------:R-:W-:Y:S01]  /*3710*/  UISETP.NE.AND UP0, UPT, UR15, 0x1, UPT ;  /* 0x000000010f00788c */ /* 0x000fe2000bf05270 */
[----:B------:R-:W-:Y:S01]  /*3720*/  PLOP3.LUT P1, PT, PT, PT, PT, 0x80, 0x8 ;  /* 0x000000000008781c */ /* 0x000fe20003f2f070 */
[----:B------:R-:W-:Y:S02]  /*3730*/  UIADD3 UR6, UPT, UPT, UR5, 0x1, URZ ;  /* 0x0000000105067890 */ /* 0x000fe4000fffe0ff */
[----:B------:R-:W-:Y:S02]  /*3740*/  UIADD3 UR17, UPT, UPT, UR7, 0x50, URZ ;  /* 0x0000005007117890 */ /* 0x000fe4000fffe0ff */
[----:B------:R-:W-:Y:S01]  /*3750*/  UISETP.NE.AND UP1, UPT, UR6, 0xa, UPT ;  /* 0x0000000a0600788c */ /* 0x000fe2000bf25270 */
[----:B------:R-:W-:Y:S01]  /*3760*/  PLOP3.LUT P0, PT, PT, PT, UP0, 0x80, 0x8 ;  /* 0x000000000008781c */ /* 0x000fe20003f0f008 */
[----:B------:R-:W-:Y:S02]  /*3770*/  UIADD3 UR15, UPT, UPT, UR15, -0x1, URZ ;  /* 0xffffffff0f0f7890 */ /* 0x000fe4000fffe0ff */
[----:B------:R-:W-:Y:S02]  /*3780*/  USEL UR8, URZ, 0x1, UP1 ;  /* 0x00000001ff087887 */ /* 0x000fe40008800000 */
[----:B------:R-:W-:Y:S01]  /*3790*/  USEL UR14, UR6, URZ, UP1 ;  /* 0x000000ff060e7287 */ /* 0x000fe20008800000 */
[----:B------:R-:W-:Y:S01]  /*37a0*/  UMOV UR7, 0x80004020 ;  /* 0x8000402000077882 */ /* 0x000fe20000000000 */
[----:B------:R-:W-:Y:S02]  /*37b0*/  UMOV UR9, 0x80004020 ;  /* 0x8000402000097882 */ /* 0x000fe40000000000 */
[----:B------:R-:W-:Y:S01]  /*37c0*/  @UP0 ULEA UR6, UR14, UR18, 0x3 ;  /* 0x000000120e060291 */ /* 0x000fe2000f8e18ff */
[----:B------:R-:W-:Y:S01]  /*37d0*/  LOP3.LUT R8, R8, UR8, RZ, 0x3c, !PT ;  /* 0x0000000808087c12 */ /* 0x000fe2000f8e3cff */
[----:B------:R-:W-:Y:S01]  /*37e0*/  ULEA UR8, UR5, UR20, 0x9 ;  /* 0x0000001405087291 */ /* 0x000fe2000f8e48ff */
[----:B------:R-:W-:Y:S02]  /*37f0*/  UMOV UR13, 0x80004020 ;  /* 0x80004020000d7882 */ /* 0x000fe40000000000 */
[----:B-1----:R-:W-:Y:S01]  /*3800*/  @P0 SHF.L.U32 R0, R8, 0x1f, RZ ;  /* 0x0000001f08000819 */ /* 0x002fe200000006ff */
[----:B------:R-:W-:Y:S01]  /*3810*/  UIADD3 UR10, UPT, UPT, UR8, 0x2, URZ ;  /* 0x00000002080a7890 */ /* 0x000fe2000fffe0ff */
[----:B------:R-:W-:Y:S02]  /*3820*/  UMOV UR11, 0x80004020 ;  /* 0x80004020000b7882 */ /* 0x000fe40000000000 */
[----:B------:R2:W3:Y:S01]  /*3830*/  @P0 SYNCS.PHASECHK.TRANS64.TRYWAIT P1, [UR6], R0 ;  /* 0x00000000ff0005a7 */ /* 0x0004e20008021106 */
[----:B------:R-:W-:Y:S03]  /*3840*/  UIMAD UR6, UR5, 0x280, UR4 ;  /* 0x00000280050678a4 */ /* 0x000fe6000f8e0204 */
[----:B------:R-:W-:Y:S01]  /*3850*/  UMOV UR5, UR14 ;  /* 0x0000000e00057c82 */ /* 0x000fe20008000000 */
[----:B------:R-:W-:Y:S05]  /*3860*/  UIADD3 UR12, UPT, UPT, UR6, 0x2, URZ ;  /* 0x00000002060c7890 */ /* 0x000fea000fffe0ff */
[----:B------:R2:W-:Y:S01]  /*3870*/  UTCIMMA gdesc[UR8], gdesc[UR6], tmem[UR19], tmem[UR26], idesc[UR27], UP2 ;  /* 0x00ff1a06080075ea */ /* 0x0005e20009000113 */
[----:B------:R-:W-:Y:S03]  /*3880*/  UPLOP3.LUT UP2, UPT, UPT, UPT, UPT, 0x80, 0x8 ;  /* 0x000000000008789c */ /* 0x000fe60003f4f070 */
[----:B------:R2:W-:Y:S01]  /*3890*/  UTCIMMA gdesc[UR10], gdesc[UR12], tmem[UR19], tmem[UR24], idesc[UR25], UPT ;  /* 0x00ff180c0a0075ea */ /* 0x0005e2000b800113 */
[----:B------:R2:W-:Y:S01]  /*38a0*/  UTCBAR [UR17], URZ ;  /* 0x000000ff110073e9 */ /* 0x0005e200080000ff */
[----:B------:R-:W-:Y:S06]  /*38b0*/  BRA.U UP3, `(.L_x_65) ;  /* 0xfffffffd03787547 */ /* 0x000fec000b83ffff */
.L_x_62:
[----:B------:R-:W-:Y:S01]  /*38c0*/  UIADD3 UR5, UPT, UPT, UR22, 0x1, URZ ;  /* 0x0000000116057890 */ /* 0x000fe2000fffe0ff */
[----:B------:R-:W-:Y:S01]  /*38d0*/  LOP3.LUT P0, RZ, R6, 0x1, RZ, 0xc0, !PT ;  /* 0x0000000106ff7812 */ /* 0x000fe2000780c0ff */
[----:B--2---:R-:W-:Y:S01]  /*38e0*/  UIADD3 UR6, UPT, UPT, UR21, 0xe0, URZ ;  /* 0x000000e015067890 */ /* 0x004fe2000fffe0ff */
[----:B---3--:R-:W-:Y:S01]  /*38f0*/  ISETP.NE.AND P1, PT, R10, 0x2, PT ;  /* 0x000000020a00780c */ /* 0x008fe20003f25270 */
[----:B------:R-:W-:-:S03]  /*3900*/  UISETP.NE.AND UP0, UPT, UR5, 0x3, UPT ;  /* 0x000000030500788c */ /* 0x000fc6000bf05270 */
[----:B-1----:R-:W-:Y:S01]  /*3910*/  SEL R0, RZ, 0x1, P1 ;  /* 0x00000001ff007807 */ /* 0x002fe20000800000 */
[----:B------:R-:W-:Y:S01]  /*3920*/  USEL UR7, URZ, 0x1, UP0 ;  /* 0x00000001ff077887 */ /* 0x000fe20008000000 */
[----:B------:R-:W-:Y:S01]  /*3930*/  SEL R10, R10, RZ, P1 ;  /* 0x000000ff0a0a7207 */ /* 0x000fe20000800000 */
[----:B------:R-:W-:Y:S01]  /*3940*/  USEL UR22, UR5, URZ, UP0 ;  /* 0x000000ff05167287 */ /* 0x000fe20008000000 */
[----:B------:R1:W-:Y:S01]  /*3950*/  UTCBAR [UR6], URZ ;  /* 0x000000ff060073e9 */ /* 0x0003e200080000ff */
[----:B------:R-:W-:Y:S02]  /*3960*/  LOP3.LUT R9, R9, R0, RZ, 0x3c, !PT ;  /* 0x0000000009097212 */ /* 0x000fe400078e3cff */
[----:B------:R-:W-:Y:S01]  /*3970*/  LOP3.LUT R11, R11, UR7, RZ, 0x3c, !PT ;  /* 0x000000070b0b7c12 */ /* 0x000fe2000f8e3cff */
[----:B------:R-:W-:Y:S07]  /*3980*/  @P0 BRA `(.L_x_66) ;  /* 0xfffffff800c80947 */ /* 0x000fee000383ffff */
[----:B------:R-:W2:Y:S01]  /*3990*/  S2UR UR8, SR_CgaCtaId ;  /* 0x00000000000879c3 */ /* 0x000ea20000008800 */
[----:B------:R-:W-:Y:S01]  /*39a0*/  ELECT P0, URZ, PT ;  /* 0x0000000000ff782f */ /* 0x000fe20003800000 */
[----:B------:R-:W-:Y:S01]  /*39b0*/  IMAD.MOV.U32 R0, RZ, RZ, 0x1 ;  /* 0x00000001ff007424 */ /* 0x000fe200078e00ff */
[----:B------:R-:W-:Y:S01]  /*39c0*/  UIADD3 UR18, UPT, UPT, UR18, 0xf8, URZ ;  /* 0x000000f812127890 */ /* 0x000fe2000fffe0ff */
[----:B------:R-:W-:Y:S01]  /*39d0*/  SHF.L.U32 R3, R11, 0x1f, RZ ;  /* 0x0000001f0b037819 */ /* 0x000fe200000006ff */
[----:B------:R-:W-:-:S03]  /*39e0*/  UMOV UR4, 0x40 ;  /* 0x0000004000047882 */ /* 0x000fc60000000000 */
[----:B------:R-:W-:Y:S01]  /*39f0*/  UVIRTCOUNT.DEALLOC.SMPOOL 0x80 ;  /* 0x000000800000784c */ /* 0x000fe20000000000 */
[----:B--2---:R-:W-:Y:S02]  /*3a00*/  ULEA UR8, UR8, UR4, 0x18 ;  /* 0x0000000408087291 */ /* 0x004fe4000f8ec0ff */
[----:B------:R-:W-:-:S07]  /*3a10*/  ULEA UR4, UR22, UR18, 0x3 ;  /* 0x0000001216047291 */ /* 0x000fce000f8e18ff */
[----:B------:R2:W-:Y:S02]  /*3a20*/  @P0 STS.U8 [UR8+0x1c], R0 ;  /* 0x00001c00ff000988 */ /* 0x0005e40008000008 */
[----:B------:R-:W3:Y:S02]  /*3a30*/  SYNCS.PHASECHK.TRANS64.TRYWAIT P0, [UR4], R3 ;  /* 0x00000003ff0075a7 */ /* 0x000ee40008001104 */
[----:B--23--:R-:W-:Y:S05]  /*3a40*/  @!P0 BRA `(.L_x_67) ;  /* 0x0000006400a48947 */ /* 0x00cfea0003800000 */
.L_x_136:
[----:B------:R-:W-:-:S04]  /*3a50*/  UIADD3 UR4, UPT, UPT, UR22, 0x1, URZ ;  /* 0x0000000116047890 */ /* 0x000fc8000fffe0ff */
[----:B------:R-:W-:-:S04]  /*3a60*/  UISETP.NE.AND UP0, UPT, UR4, 0x3, UPT ;  /* 0x000000030400788c */ /* 0x000fc8000bf05270 */
[----:B-1----:R-:W-:Y:S02]  /*3a70*/  USEL UR6, URZ, 0x1, UP0 ;  /* 0x00000001ff067887 */ /* 0x002fe40008000000 */
[----:B------:R-:W-:-:S04]  /*3a80*/  USEL UR4, UR4, URZ, UP0 ;  /* 0x000000ff04047287 */ /* 0x000fc80008000000 */
[----:B------:R-:W-:Y:S01]  /*3a90*/  ULEA UR5, UR4, UR18, 0x3 ;  /* 0x0000001204057291 */ /* 0x000fe2000f8e18ff */
[----:B------:R-:W-:-:S04]  /*3aa0*/  LOP3.LUT R11, R11, UR6, RZ, 0x3c, !PT ;  /* 0x000000060b0b7c12 */ /* 0x000fc8000f8e3cff */
[----:B--2---:R-:W-:-:S04]  /*3ab0*/  SHF.L.U32 R3, R11, 0x1f, RZ ;  /* 0x0000001f0b037819 */ /* 0x004fc800000006ff */
[----:B------:R-:W1:Y:S02]  /*3ac0*/  SYNCS.PHASECHK.TRANS64.TRYWAIT P0, [UR5], R3 ;  /* 0x00000003ff0075a7 */ /* 0x000e640008001105 */
[----:B-1----:R-:W-:Y:S05]  /*3ad0*/  @!P0 BRA `(.L_x_68) ;  /* 0x0000006400988947 */ /* 0x002fea0003800000 */
.L_x_138:
[----:B------:R-:W-:-:S04]  /*3ae0*/  UIADD3 UR4, UPT, UPT, UR4, 0x1, URZ ;  /* 0x0000000104047890 */ /* 0x000fc8000fffe0ff */
[----:B------:R-:W-:-:S04]  /*3af0*/  UISETP.NE.AND UP0, UPT, UR4, 0x3, UPT ;  /* 0x000000030400788c */ /* 0x000fc8000bf05270 */
[----:B------:R-:W-:Y:S02]  /*3b00*/  USEL UR5, URZ, 0x1, UP0 ;  /* 0x00000001ff057887 */ /* 0x000fe40008000000 */
[----:B------:R-:W-:-:S04]  /*3b10*/  USEL UR4, UR4, URZ, UP0 ;  /* 0x000000ff04047287 */ /* 0x000fc80008000000 */
[----:B------:R-:W-:Y:S01]  /*3b20*/  ULEA UR4, UR4, UR18, 0x3 ;  /* 0x0000001204047291 */ /* 0x000fe2000f8e18ff */
[----:B-1----:R-:W-:-:S04]  /*3b30*/  LOP3.LUT R3, R11, UR5, RZ, 0x3c, !PT ;  /* 0x000000050b037c12 */ /* 0x002fc8000f8e3cff */
[----:B------:R-:W-:-:S04]  /*3b40*/  SHF.L.U32 R3, R3, 0x1f, RZ ;  /* 0x0000001f03037819 */ /* 0x000fc800000006ff */
[----:B------:R-:W1:Y:S02]  /*3b50*/  SYNCS.PHASECHK.TRANS64.TRYWAIT P0, [UR4], R3 ;  /* 0x00000003ff0075a7 */ /* 0x000e640008001104 */
[----:B-1----:R-:W-:Y:S05]  /*3b60*/  @!P0 BRA `(.L_x_69) ;  /* 0x00000064008c8947 */ /* 0x002fea0003800000 */
.L_x_140:
[----:B------:R-:W-:Y:S01]  /*3b70*/  NOP ;  /* 0x0000000000007918 */ /* 0x000fe20000000000 */
[----:B-1----:R-:W1:Y:S01]  /*3b80*/  LDS R0, [UR8+0x14] ;  /* 0x00001408ff007984 */ /* 0x002e620008000800 */
[----:B------:R-:W-:Y:S01]  /*3b90*/  ULOP3.LUT UR4, UR29, 0xffff, URZ, 0xc0, !UPT ;  /* 0x0000ffff1d047892 */ /* 0x000fe2000f8ec0ff */
[----:B------:R-:W-:Y:S01]  /*3ba0*/  UMOV UR5, 0xffff ;  /* 0x0000ffff00057882 */ /* 0x000fe20000000000 */
[----:B------:R-:W-:Y:S02]  /*3bb0*/  UMOV UR6, 0x1 ;  /* 0x0000000100067882 */ /* 0x000fe40000000000 */
[----:B------:R-:W-:-:S04]  /*3bc0*/  USHF.R.U32.HI UR4, URZ, 0x5, UR4 ;  /* 0x00000005ff047899 */ /* 0x000fc80008011604 */
[----:B------:R-:W-:Y:S02]  /*3bd0*/  USHF.L.U32 UR5, UR5, UR4, URZ ;  /* 0x0000000405057299 */ /* 0x000fe400080006ff */
[----:B------:R-:W-:-:S04]  /*3be0*/  USHF.L.U32 UR4, UR6, UR4, URZ ;  /* 0x0000000406047299 */ /* 0x000fc800080006ff */
[----:B-1----:R-:W-:-:S04]  /*3bf0*/  LOP3.LUT R0, R0, UR5, RZ, 0xc0, !PT ;  /* 0x0000000500007c12 */ /* 0x002fc8000f8ec0ff */
[----:B------:R-:W-:-:S13]  /*3c00*/  ISETP.NE.AND P0, PT, R0, UR5, PT ;  /* 0x0000000500007c0c */ /* 0x000fda000bf05270 */
[----:B------:R-:W-:Y:S05]  /*3c10*/  @P0 BRA `(.L_x_70) ;  /* 0x0000000000580947 */ /* 0x000fea0003800000 */
[----:B------:R-:W1:Y:S02]  /*3c20*/  LDS R0, [UR8+0x18] ;  /* 0x00001808ff007984 */ /* 0x000e640008000800 */
[----:B-1----:R-:W-:-:S04]  /*3c30*/  LOP3.LUT R0, R0, UR4, RZ, 0xc0, !PT ;  /* 0x0000000400007c12 */ /* 0x002fc8000f8ec0ff */
[----:B------:R-:W-:-:S13]  /*3c40*/  ISETP.NE.AND P0, PT, R0, UR4, PT ;  /* 0x0000000400007c0c */ /* 0x000fda000bf05270 */
[----:B------:R-:W-:Y:S05]  /*3c50*/  @P0 BRA `(.L_x_71) ;  /* 0x00000000003c0947 */ /* 0x000fea0003800000 */
[----:B------:R-:W1:Y:S01]  /*3c60*/  S2R R2, SR_LANEID ;  /* 0x0000000000027919 */ /* 0x000e620000000000 */
[----:B------:R-:W-:Y:S01]  /*3c70*/  ULOP3.LUT UR5, URZ, UR5, URZ, 0x33, !UPT ;  /* 0x00000005ff057292 */ /* 0x000fe2000f8e33ff */
[----:B------:R-:W-:Y:S01]  /*3c80*/  LOP3.LUT R4, RZ, UR4, RZ, 0x33, !PT ;  /* 0x00000004ff047c12 */ /* 0x000fe2000f8e33ff */
[----:B------:R-:W-:Y:S02]  /*3c90*/  VOTEU.ANY UR4, UPT, PT ;  /* 0x0000000000047886 */ /* 0x000fe400038e0100 */
[----:B------:R-:W-:Y:S01]  /*3ca0*/  UFLO.U32 UR4, UR4 ;  /* 0x00000004000472bd */ /* 0x000fe200080e0000 */
[----:B------:R-:W2:Y:S01]  /*3cb0*/  REDUX UR6, R4 ;  /* 0x00000000040673c4 */ /* 0x000ea20000000000 */
[----:B------:R-:W-:-:S06]  /*3cc0*/  IMAD.U32 R0, RZ, RZ, UR5 ;  /* 0x00000005ff007e24 */ /* 0x000fcc000f8e00ff */
[----:B------:R3:W-:Y:S01]  /*3cd0*/  UTCATOMSWS.AND URZ, UR5 ;  /* 0x0000000500ff79e3 */ /* 0x0007e20008000000 */
[----:B------:R-:W4:Y:S01]  /*3ce0*/  REDUX UR7, R0 ;  /* 0x00000000000773c4 */ /* 0x000f220000000000 */
[----:B-1----:R-:W-:Y:S01]  /*3cf0*/  ISETP.EQ.U32.AND P0, PT, R2, UR4, PT ;  /* 0x0000000402007c0c */ /* 0x002fe2000bf02070 */
[----:B--2---:R-:W-:Y:S01]  /*3d00*/  IMAD.U32 R2, RZ, RZ, UR6 ;  /* 0x00000006ff027e24 */ /* 0x004fe2000f8e00ff */
[----:B----4-:R-:W-:-:S11]  /*3d10*/  MOV R3, UR7 ;  /* 0x0000000700037c02 */ /* 0x010fd60008000f00 */
[----:B------:R3:W-:Y:S04]  /*3d20*/  @P0 ATOMS.AND RZ, [UR8+0x14], R3 ;  /* 0x00001403ffff098c */ /* 0x0007e8000a800008 */
[----:B------:R3:W-:Y:S01]  /*3d30*/  @P0 ATOMS.AND RZ, [UR8+0x18], R2 ;  /* 0x00001802ffff098c */ /* 0x0007e2000a800008 */
[----:B------:R-:W-:Y:S05]  /*3d40*/  BRA `(.L_x_72) ;  /* 0x0000000000147947 */ /* 0x000fea0003800000 */
.L_x_71:
[----:B------:R-:W-:Y:S02]  /*3d50*/  MOV R2, 0x3d70 ;  /* 0x00003d7000027802 */ /* 0x000fe40000000f00 */
[----:B-----5:R-:W-:Y:S05]  /*3d60*/  CALL.REL.NOINC `($__internal_0_$__cuda_sm10x_tcgen05_guardrail_trap_col_being_dealloced_not_returned_by_alloc) ;  /* 0x0000006400ac7944 */ /* 0x020fea0003c00000 */
[----:B------:R-:W-:Y:S05]  /*3d70*/  BRA `(.L_x_72) ;  /* 0x0000000000087947 */ /* 0x000fea0003800000 */
.L_x_70:
[----:B------:R-:W-:Y:S02]  /*3d80*/  MOV R2, 0x3da0 ;  /* 0x00003da000027802 */ /* 0x000fe40000000f00 */
[----:B-----5:R-:W-:Y:S05]  /*3d90*/  CALL.REL.NOINC `($__internal_2_$__cuda_sm10x_tcgen05_guardrail_trap_unallocated_columns_being_dealloced) ;  /* 0x0000006400b87944 */ /* 0x020fea0003c00000 */
.L_x_72:
[----:B------:R-:W-:Y:S01]  /*3da0*/  NOP ;  /* 0x0000000000007918 */ /* 0x000fe20000000000 */
[----:B---3--:R-:W-:Y:S05]  /*3db0*/  EXIT ;  /* 0x000000000000794d */ /* 0x008fea0003800000 */
.L_x_55:
[----:B------:R-:W-:-:S09]  /*3dc0*/  UISETP.NE.OR UP0, UPT, UR18, 0x3, !UP3 ;  /* 0x000000031200788c */ /* 0x000fd2000df05670 */
[----:B------:R-:W-:Y:S05]  /*3dd0*/  BRA.U UP0, `(.L_x_73) ;  /* 0x0000000d00847547 */ /* 0x000fea000b800000 */
[----:B------:R-:W2:Y:S01]  /*3de0*/  LDCU.64 UR6, c[0x0][0x888] ;  /* 0x00011100ff0677ac */ /* 0x000ea20008000a00 */
[----:B------:R-:W-:Y:S02]  /*3df0*/  HFMA2 R9, -RZ, RZ, 0, 0 ;  /* 0x00000000ff097431 */ /* 0x000fe400000001ff */
[----:B------:R-:W-:Y:S01]  /*3e00*/  IMAD.MOV.U32 R11, RZ, RZ, 0x1 ;  /* 0x00000001ff0b7424 */ /* 0x000fe200078e00ff */
[----:B------:R-:W-:Y:S01]  /*3e10*/  MOV R8, 0x5000 ;  /* 0x0000500000087802 */ /* 0x000fe20000000f00 */
[----:B------:R-:W3:Y:S01]  /*3e20*/  LDCU UR37, c[0x0][0x370] ;  /* 0x00006e00ff2577ac */ /* 0x000ee20008000800 */
[----:B------:R-:W-:Y:S01]  /*3e30*/  IMAD.MOV.U32 R10, RZ, RZ, RZ ;  /* 0x000000ffff0a7224 */ /* 0x000fe200078e00ff */
[----:B------:R-:W3:Y:S01]  /*3e40*/  LDCU.128 UR40, c[0x0][0xb10] ;  /* 0x00016200ff2877ac */ /* 0x000ee20008000c00 */
[----:B------:R-:W4:Y:S01]  /*3e50*/  LDCU UR31, c[0x0][0x374] ;  /* 0x00006e80ff1f77ac */ /* 0x000f220008000800 */
[----:B------:R-:W1:Y:S01]  /*3e60*/  LDCU.64 UR38, c[0x0][0x890] ;  /* 0x00011200ff2677ac */ /* 0x000e620008000a00 */
[----:B------:R-:W1:Y:S01]  /*3e70*/  LDCU UR21, c[0x0][0xb0c] ;  /* 0x00016180ff1577ac */ /* 0x000e620008000800 */
[----:B------:R-:W1:Y:S01]  /*3e80*/  LDCU UR51, c[0x0][0xb20] ;  /* 0x00016400ff3377ac */ /* 0x000e620008000800 */
[----:B------:R-:W1:Y:S01]  /*3e90*/  LDCU UR4, c[0x0][0xb30] ;  /* 0x00016600ff0477ac */ /* 0x000e620008000800 */
[----:B--2---:R-:W-:Y:S01]  /*3ea0*/  UISETP.NE.U32.AND UP0, UPT, UR6, URZ, UPT ;  /* 0x000000ff0600728c */ /* 0x004fe2000bf05070 */
[----:B------:R-:W-:Y:S01]  /*3eb0*/  UMOV UR29, 0x400 ;  /* 0x00000400001d7882 */ /* 0x000fe20000000000 */
[----:B---3--:R-:W-:-:S02]  /*3ec0*/  UIMAD.WIDE.U32 UR48, UR37, UR40, URZ ;  /* 0x00000028253072a5 */ /* 0x008fc4000f8e00ff */
[----:B------:R-:W-:Y:S02]  /*3ed0*/  UISETP.NE.AND.EX UP5, UPT, UR7, URZ, UPT, UP0 ;  /* 0x000000ff0700728c */ /* 0x000fe4000bfa5300 */
[----:B----4-:R-:W-:Y:S02]  /*3ee0*/  UIMAD.WIDE.U32 UR6, UR31, UR43, URZ ;  /* 0x0000002b1f0672a5 */ /* 0x010fe4000f8e00ff */
[----:B------:R-:W-:Y:S02]  /*3ef0*/  ULEA UR29, UR5, UR29, 0x18 ;  /* 0x0000001d051d7291 */ /* 0x000fe4000f8ec0ff */
[----:B-1----:R-:W-:Y:S02]  /*3f00*/  UISETP.NE.U32.AND UP6, UPT, UR38, URZ, UPT ;  /* 0x000000ff2600728c */ /* 0x002fe4000bfc5070 */
[----:B------:R-:W-:Y:S02]  /*3f10*/  UIADD3 UR44, UPT, UPT, UR29, 0xa0, URZ ;  /* 0x000000a01d2c7890 */ /* 0x000fe4000fffe0ff */
[----:B------:R-:W-:Y:S01]  /*3f20*/  UISETP.NE.AND UP0, UPT, UR15, 0x1, UPT ;  /* 0x000000010f00788c */ /* 0x000fe2000bf05270 */
[----:B------:R-:W-:Y:S01]  /*3f30*/  UMOV UR48, UR49 ;  /* 0x0000003100307c82 */ /* 0x000fe20008000000 */
[----:B------:R-:W-:Y:S01]  /*3f40*/  UMOV UR45, UR7 ;  /* 0x00000007002d7c82 */ /* 0x000fe20008000000 */
[----:B------:R-:W-:Y:S01]  /*3f50*/  UISETP.NE.AND UP0, UPT, UR21, 0x1, UPT ;  /* 0x000000011500788c */ /* 0x000fe2000bf05270 */
[----:B------:R-:W1:Y:S01]  /*3f60*/  LDCU.64 UR52, c[0x0][0x348] ;  /* 0x00006900ff3477ac */ /* 0x000e620008000a00 */
[----:B------:R-:W-:-:S02]  /*3f70*/  UPLOP3.LUT UP1, UPT, UPT, UPT, UPT, 0x40, 0x4 ;  /* 0x000000000004789c */ /* 0x000fc40003f2e870 */
[----:B------:R-:W-:Y:S01]  /*3f80*/  UISETP.GE.AND UP3, UPT, UR15, 0x1, UPT ;  /* 0x000000010f00788c */ /* 0x000fe2000bf66270 */
[----:B------:R-:W2:Y:S01]  /*3f90*/  LDCU.64 UR22, c[0x0][0xb28] ;  /* 0x00016500ff1677ac */ /* 0x000ea20008000a00 */
[----:B------:R-:W-:Y:S02]  /*3fa0*/  UISETP.NE.AND.EX UP6, UPT, UR39, URZ, UPT, UP6 ;  /* 0x000000ff2700728c */ /* 0x000fe4000bfc5360 */
[----:B------:R-:W-:Y:S02]  /*3fb0*/  UPRMT UR44, UR5, 0x654, UR44 ;  /* 0x00000654052c7896 */ /* 0x000fe4000800002c */
[----:B------:R-:W-:Y:S02]  /*3fc0*/  USHF.R.U32.HI UR48, URZ, UR41, UR48 ;  /* 0x00000029ff307299 */ /* 0x000fe40008011630 */
[----:B------:R-:W-:Y:S02]  /*3fd0*/  USHF.R.U32.HI UR45, URZ, UR51, UR45 ;  /* 0x00000033ff2d7299 */ /* 0x000fe4000801162d */
[----:B------:R-:W-:-:S02]  /*3fe0*/  UISETP.NE.AND UP0, UPT, UR42, 0x1, UPT ;  /* 0x000000012a00788c */ /* 0x000fc4000bf05270 */
[----:B------:R-:W-:-:S11]  /*3ff0*/  UISETP.NE.AND UP4, UPT, UR4, 0x1, UPT ;  /* 0x000000010400788c */ /* 0x000fd6000bf85270 */
.L_x_81:
[C---:B------:R-:W-:Y:S02]  /*4000*/  LEA R3, R10.reuse, UR29, 0x3 ;  /* 0x0000001d0a037c11 */ /* 0x040fe4000f8e18ff */
[----:B------:R-:W-:Y:S02]  /*4010*/  SHF.L.U32 R0, R9, 0x1f, RZ ;  /* 0x0000001f09007819 */ /* 0x000fe400000006ff */
[----:B------:R-:W-:Y:S02]  /*4020*/  LEA R5, R10, UR29, 0x4 ;  /* 0x0000001d0a057c11 */ /* 0x000fe4000f8e20ff */
[----:B---3--:R-:W3:Y:S02]  /*4030*/  SYNCS.PHASECHK.TRANS64.TRYWAIT P0, [R3+URZ+0xc0], R0 ;  /* 0x0000c000030075a7 */ /* 0x008ee400080011ff */
[----:B---3--:R-:W-:Y:S05]  /*4040*/  @!P0 BRA `(.L_x_74) ;  /* 0x00000060006c8947 */ /* 0x008fea0003800000 */
.L_x_141:
[----:B------:R-:W4:Y:S01]  /*4050*/  LDS.128 R4, [R5+0x140] ;  /* 0x0001400005047984 */ /* 0x000f220000000c00 */
[----:B------:R-:W-:Y:S01]  /*4060*/  UISETP.GE.AND UP0, UPT, UR15, 0x1, UPT ;  /* 0x000000010f00788c */ /* 0x000fe2000bf06270 */
[----:B------:R-:W-:Y:S01]  /*4070*/  @!PT LDS RZ, [RZ] ;  /* 0x00000000fffff984 */ /* 0x000fe20000000800 */
[----:B------:R-:W-:Y:S01]  /*4080*/  @!PT LDS RZ, [RZ] ;  /* 0x00000000fffff984 */ /* 0x000fe20000000800 */
[----:B------:R-:W-:Y:S01]  /*4090*/  @!PT LDS RZ, [RZ] ;  /* 0x00000000fffff984 */ /* 0x000fe20000000800 */
[----:B------:R-:W-:Y:S01]  /*40a0*/  @!PT LDS RZ, [RZ] ;  /* 0x00000000fffff984 */ /* 0x000fe20000000800 */
[----:B------:R1:W-:Y:S06]  /*40b0*/  MEMBAR.ALL.CTA ;  /* 0x0000000000007992 */ /* 0x0003ec0000008000 */
[----:B-1----:R-:W1:Y:S01]  /*40c0*/  FENCE.VIEW.ASYNC.S ;  /* 0x00000000000073c6 */ /* 0x002e620000000000 */
[----:B----4-:R-:W-:Y:S11]  /*40d0*/  LOP3.LUT P0, RZ, R6, 0x1, RZ, 0xc0, !PT ;  /* 0x0000000106ff7812 */ /* 0x010ff6000780c0ff */
[----:B------:R-:W-:Y:S02]  /*40e0*/  @!UPT UIADD3 URZ, UPT, UPT, URZ, URZ, URZ ;  /* 0x000000fffffff290 */ /* 0x000fe4000fffe0ff */
[----:B-1----:R-:W-:Y:S01]  /*40f0*/  VOTEU.ANY UP3, P0 ;  /* 0x0000000000ff7886 */ /* 0x002fe20000060100 */
[----:B------:R-:W-:Y:S11]  /*4100*/  PLOP3.LUT P0, PT, PT, PT, UP3, 0x80, 0x8 ;  /* 0x000000000008781c */ /* 0x000ff60003f0f038 */
[----:B------:R-:W-:Y:S02]  /*4110*/  @!UPT UIADD3 URZ, UPT, UPT, URZ, URZ, URZ ;  /* 0x000000fffffff290 */ /* 0x000fe4000fffe0ff */
[----:B---3--:R-:W-:Y:S02]  /*4120*/  @P0 SHF.R.U32.HI R0, RZ, 0x10, R5 ;  /* 0x00000010ff000819 */ /* 0x008fe40000011605 */
[----:B------:R-:W-:Y:S02]  /*4130*/  @P0 MOV R2, R4 ;  /* 0x0000000400020202 */ /* 0x000fe40000000f00 */
[----:B------:R-:W-:Y:S01]  /*4140*/  @P0 R2UR UR4, R0 ;  /* 0x00000000000402ca */ /* 0x000fe200000e0000 */
[----:B------:R-:W-:Y:S01]  /*4150*/  VIADD R0, R3, 0xd0 ;  /* 0x000000d003007836 */ /* 0x000fe20000000000 */
[----:B------:R-:W-:Y:S02]  /*4160*/  @P0 LOP3.LUT R4, R5, 0xffff, RZ, 0xc0, !PT ;  /* 0x0000ffff05040812 */ /* 0x000fe400078ec0ff */
[----:B------:R-:W-:Y:S02]  /*4170*/  @P0 R2UR UR6, R2 ;  /* 0x00000000020602ca */ /* 0x000fe400000e0000 */
[----:B------:R-:W-:Y:S02]  /*4180*/  PRMT R0, RZ, 0x654, R0 ;  /* 0x00000654ff007816 */ /* 0x000fe40000000000 */
[----:B------:R-:W-:Y:S02]  /*4190*/  @P0 R2UR UR5, R4 ;  /* 0x00000000040502ca */ /* 0x000fe400000e0000 */
[----:B------:R1:W-:Y:S03]  /*41a0*/  SYNCS.ARRIVE.TRANS64.RED.A1T0 RZ, [R0+URZ], RZ ;  /* 0x000000ff00ff79a7 */ /* 0x0003e600081004ff */
[----:B------:R-:W-:Y:S04]  /*41b0*/  @UP3 UMOV UR30, UR4 ;  /* 0x00000004001e3c82 */ /* 0x000fe80008000000 */
[----:B------:R-:W-:Y:S04]  /*41c0*/  @UP3 UMOV UR14, UR6 ;  /* 0x00000006000e3c82 */ /* 0x000fe80008000000 */
[----:B------:R-:W-:Y:S01]  /*41d0*/  @UP3 UMOV UR13, UR5 ;  /* 0x00000005000d3c82 */ /* 0x000fe20008000000 */
[----:B------:R-:W-:Y:S05]  /*41e0*/  BRA.U !UP0, `(.L_x_75) ;  /* 0x0000000108c07547 */ /* 0x000fea000b800000 */
[----:B------:R-:W-:Y:S02]  /*41f0*/  UIMAD.WIDE.U32 UR8, UR13, UR43, URZ ;  /* 0x0000002b0d0872a5 */ /* 0x000fe4000f8e00ff */
[----:B------:R-:W-:Y:S02]  /*4200*/  UP2UR UR12, UPR, URZ, 0x4 ;  /* 0x00000004ff0c7883 */ /* 0x000fe40008000000 */
[----:B------:R-:W-:Y:S02]  /*4210*/  UISETP.NE.AND UP2, UPT, UR42, 0x1, UPT ;  /* 0x000000012a00788c */ /* 0x000fe4000bf45270 */
[----:B------:R-:W-:Y:S02]  /*4220*/  UIMAD.WIDE.U32 UR10, UR14, UR40, URZ ;  /* 0x000000280e0a72a5 */ /* 0x000fe4000f8e00ff */
[----:B------:R-:W-:Y:S02]  /*4230*/  USEL UR4, UR31, UR45, !UP2 ;  /* 0x0000002d1f047287 */ /* 0x000fe4000d000000 */
[----:B------:R-:W-:Y:S02]  /*4240*/  UISETP.NE.AND UP0, UPT, UR21, 0x1, UPT ;  /* 0x000000011500788c */ /* 0x000fe4000bf05270 */
[----:B------:R-:W-:Y:S02]  /*4250*/  UP2UR UR20, UPR, URZ, 0x2 ;  /* 0x00000002ff147883 */ /* 0x000fe40008000000 */
[----:B------:R-:W-:Y:S02]  /*4260*/  UISETP.NE.AND UP1, UPT, UR15, 0x1, UPT ;  /* 0x000000010f00788c */ /* 0x000fe4000bf25270 */
[----:B--2---:R-:W-:Y:S02]  /*4270*/  UIMAD.WIDE.U32 UR16, UR4, UR22, URZ ;  /* 0x00000016041072a5 */ /* 0x004fe4000f8e00ff */
[----:B------:R-:W-:Y:S01]  /*4280*/  USEL UR7, UR37, UR48, !UP0 ;  /* 0x0000003025077287 */ /* 0x000fe2000c000000 */
[----:B------:R-:W-:Y:S02]  /*4290*/  UMOV UR5, UR9 ;  /* 0x0000000900057c82 */ /* 0x000fe40008000000 */
[----:B------:R-:W-:Y:S02]  /*42a0*/  USHF.R.U32.HI UR6, URZ, UR51, UR5 ;  /* 0x00000033ff067299 */ /* 0x000fe40008011605 */
[----:B------:R-:W-:Y:S02]  /*42b0*/  UIMAD.WIDE.U32 UR18, UR7, UR22, URZ ;  /* 0x00000016071272a5 */ /* 0x000fe4000f8e00ff */
[----:B------:R-:W-:Y:S02]  /*42c0*/  USEL UR6, UR13, UR6, !UP2 ;  /* 0x000000060d067287 */ /* 0x000fe4000d000000 */
[----:B------:R-:W-:Y:S01]  /*42d0*/  UISETP.NE.AND UP2, UPT, UR12, URZ, UPT ;  /* 0x000000ff0c00728c */ /* 0x000fe2000bf45270 */
[----:B------:R-:W-:Y:S01]  /*42e0*/  UMOV UR5, UR11 ;  /* 0x0000000b00057c82 */ /* 0x000fe20008000000 */
[----:B------:R-:W-:Y:S02]  /*42f0*/  UIMAD.WIDE.U32 UR10, UR6, UR22, URZ ;  /* 0x00000016060a72a5 */ /* 0x000fe4000f8e00ff */
[----:B------:R-:W-:Y:S03]  /*4300*/  USHF.R.U32.HI UR8, URZ, UR41, UR5 ;  /* 0x00000029ff087299 */ /* 0x000fe60008011605 */
[----:B------:R-:W-:Y:S02]  /*4310*/  UMOV UR5, UR17 ;  /* 0x0000001100057c82 */ /* 0x000fe40008000000 */
[----:B------:R-:W-:Y:S03]  /*4320*/  @UP1 USHF.R.U32.HI UR4, URZ, UR23, UR5 ;  /* 0x00000017ff041299 */ /* 0x000fe60008011605 */
[----:B------:R-:W-:Y:S01]  /*4330*/  UMOV UR5, UR19 ;  /* 0x0000001300057c82 */ /* 0x000fe20008000000 */
[----:B------:R-:W-:Y:S02]  /*4340*/  UIMAD UR4, UR15, UR4, URZ ;  /* 0x000000040f0472a4 */ /* 0x000fe4000f8e02ff */
[----:B------:R-:W-:Y:S02]  /*4350*/  @UP1 USHF.R.U32.HI UR7, URZ, UR23, UR5 ;  /* 0x00000017ff071299 */ /* 0x000fe40008011605 */
[----:B------:R-:W-:Y:S02]  /*4360*/  USEL UR5, UR14, UR8, !UP0 ;  /* 0x000000080e057287 */ /* 0x000fe4000c000000 */
[----:B------:R-:W-:Y:S02]  /*4370*/  UIMAD UR8, UR15, UR7, URZ ;  /* 0x000000070f0872a4 */ /* 0x000fe4000f8e02ff */
[----:B------:R-:W-:Y:S03]  /*4380*/  UISETP.GE.AND UP0, UPT, UR6, UR4, UPT ;  /* 0x000000040600728c */ /* 0x000fe6000bf06270 */
[----:B------:R-:W-:Y:S01]  /*4390*/  UMOV UR4, UR11 ;  /* 0x0000000b00047c82 */ /* 0x000fe20008000000 */
[----:B------:R-:W-:Y:S02]  /*43a0*/  UISETP.GE.OR UP0, UPT, UR5, UR8, UP0 ;  /* 0x000000080500728c */ /* 0x000fe40008706670 */
[----:B------:R-:W-:Y:S02]  /*43b0*/  USHF.R.U32.HI UR4, URZ, UR23, UR4 ;  /* 0x00000017ff047299 */ /* 0x000fe40008011604 */
[----:B------:R-:W-:Y:S02]  /*43c0*/  UIMAD.WIDE.U32 UR8, UR5, UR22, URZ ;  /* 0x00000016050872a5 */ /* 0x000fe4000f8e00ff */
[----:B------:R-:W-:Y:S04]  /*43d0*/  USEL UR10, UR6, UR4, !UP1 ;  /* 0x00000004060a7287 */ /* 0x000fe8000c800000 */
[----:B------:R-:W-:Y:S01]  /*43e0*/  UIADD3 UR11, UPT, UPT, -UR10, URZ, URZ ;  /* 0x000000ff0a0b7290 */ /* 0x000fe2000fffe1ff */
[----:B------:R-:W-:Y:S02]  /*43f0*/  @!UP0 UMOV UR4, UR9 ;  /* 0x0000000900048c82 */ /* 0x000fe40008000000 */
[----:B------:R-:W-:Y:S02]  /*4400*/  @!UP0 USHF.R.U32.HI UR4, URZ, UR23, UR4 ;  /* 0x00000017ff048299 */ /* 0x000fe40008011604 */
[----:B------:R-:W-:Y:S02]  /*4410*/  UIMAD UR8, UR15, UR11, UR6 ;  /* 0x0000000b0f0872a4 */ /* 0x000fe4000f8e0206 */
[----:B------:R-:W-:Y:S02]  /*4420*/  @!UP0 USEL UR4, UR5, UR4, !UP1 ;  /* 0x0000000405048287 */ /* 0x000fe4000c800000 */
[----:B------:R-:W-:Y:S02]  /*4430*/  UISETP.NE.AND UP1, UPT, UR20, URZ, UPT ;  /* 0x000000ff1400728c */ /* 0x000fe4000bf25270 */
[----:B------:R-:W-:Y:S02]  /*4440*/  @!UP0 UIMAD UR7, UR7, UR8, UR4 ;  /* 0x00000008070782a4 */ /* 0x000fe4000f8e0204 */
[----:B------:R-:W-:Y:S02]  /*4450*/  @!UP0 UIADD3 UR9, UPT, UPT, UR10, -UR4, URZ ;  /* 0x800000040a098290 */ /* 0x000fe4000fffe0ff */
[----:B------:R-:W-:Y:S02]  /*4460*/  UIADD3 UR8, UPT, UPT, -UR6, URZ, URZ ;  /* 0x000000ff06087290 */ /* 0x000fe4000fffe1ff */
[----:B------:R-:W-:Y:S02]  /*4470*/  UIADD3 UR4, UPT, UPT, -UR5, URZ, URZ ;  /* 0x000000ff05047290 */ /* 0x000fe4000fffe1ff */
[----:B------:R-:W-:Y:S03]  /*4480*/  @!UP0 UIMAD UR6, UR9, UR15, UR5 ;  /* 0x0000000f090682a4 */ /* 0x000fe6000f8e0205 */
[----:B------:R-:W-:Y:S01]  /*4490*/  @!UP0 UMOV UR5, UR7 ;  /* 0x0000000700058c82 */ /* 0x000fe20008000000 */
[----:B------:R-:W-:Y:S02]  /*44a0*/  UIMAD UR7, UR21, UR4, UR14 ;  /* 0x00000004150772a4 */ /* 0x000fe4000f8e020e */
[----:B------:R-:W-:Y:S02]  /*44b0*/  UIMAD UR4, UR42, UR8, UR13 ;  /* 0x000000082a0472a4 */ /* 0x000fe4000f8e020d */
[----:B------:R-:W-:Y:S02]  /*44c0*/  UIMAD UR14, UR5, UR21, UR7 ;  /* 0x00000015050e72a4 */ /* 0x000fe4000f8e0207 */
[----:B------:R-:W-:Y:S11]  /*44d0*/  UIMAD UR13, UR6, UR42, UR4 ;  /* 0x0000002a060d72a4 */ /* 0x000ff6000f8e0204 */
[----:B------:R-:W-:Y:S01]  /*44e0*/  @!UPT UIADD3 URZ, UPT, UPT, URZ, URZ, URZ ;  /* 0x000000fffffff290 */ /* 0x000fe2000fffe0ff */
.L_x_75:
[----:B------:R-:W3:Y:S01]  /*44f0*/  @!UP4 LDCU.128 UR8, c[0x0][0xb10] ;  /* 0x00016200ff08c7ac */ /* 0x000ee20008000c00 */
[----:B------:R-:W-:Y:S02]  /*4500*/  ISETP.NE.U32.AND P0, PT, RZ, UR38, PT ;  /* 0x00000026ff007c0c */ /* 0x000fe4000bf05070 */
[----:B------:R-:W-:Y:S02]  /*4510*/  SHF.L.U32 R2, R11, 0x1f, RZ ;  /* 0x0000001f0b027819 */ /* 0x000fe400000006ff */
[----:B------:R-:W-:Y:S01]  /*4520*/  ISETP.NE.AND.EX P0, PT, RZ, UR39, PT, P0 ;  /* 0x00000027ff007c0c */ /* 0x000fe2000bf05300 */
[----:B------:R-:W4:Y:S01]  /*4530*/  @!UP4 LDCU UR5, c[0x0][0xb0c] ;  /* 0x00016180ff05c7ac */ /* 0x000f220008000800 */
[----:B---3--:R-:W-:Y:S07]  /*4540*/  UIMAD.WIDE.U32 UR6, UR14, UR8, URZ ;  /* 0x000000080e0672a5 */ /* 0x008fee000f8e00ff */
[----:B------:R-:W-:Y:S01]  /*4550*/  @!UP4 UMOV UR4, UR7 ;  /* 0x000000070004cc82 */ /* 0x000fe20008000000 */
[----:B----4-:R-:W-:Y:S02]  /*4560*/  @!UP4 UISETP.NE.AND UP0, UPT, UR5, 0x1, UPT ;  /* 0x000000010500c88c */ /* 0x010fe4000bf05270 */
[----:B------:R-:W-:Y:S02]  /*4570*/  @!UP4 USHF.R.U32.HI UR4, URZ, UR9, UR4 ;  /* 0x00000009ff04c299 */ /* 0x000fe40008011604 */
[----:B------:R-:W-:Y:S02]  /*4580*/  UIMAD.WIDE.U32 UR6, UR13, UR11, URZ ;  /* 0x0000000b0d0672a5 */ /* 0x000fe4000f8e00ff */
[----:B------:R-:W-:Y:S02]  /*4590*/  @!UP4 USEL UR8, UR14, UR4, !UP0 ;  /* 0x000000040e08c287 */ /* 0x000fe4000c000000 */
[----:B------:R-:W-:Y:S03]  /*45a0*/  @!UP4 UISETP.NE.AND UP0, UPT, UR10, 0x1, UPT ;  /* 0x000000010a00c88c */ /* 0x000fe6000bf05270 */
[----:B------:R-:W-:Y:S02]  /*45b0*/  @!UP4 UMOV UR6, UR7 ;  /* 0x000000070006cc82 */ /* 0x000fe40008000000 */
[----:B------:R-:W3:Y:S02]  /*45c0*/  @!UP4 LDCU UR4, c[0x0][0xb20] ;  /* 0x00016400ff04c7ac */ /* 0x000ee40008000800 */
[----:B---3--:R-:W-:Y:S04]  /*45d0*/  @!UP4 USHF.R.U32.HI UR6, URZ, UR4, UR6 ;  /* 0x00000004ff06c299 */ /* 0x008fe80008011606 */
[----:B------:R-:W-:Y:S04]  /*45e0*/  @!UP4 USEL UR6, UR13, UR6, !UP0 ;  /* 0x000000060d06c287 */ /* 0x000fe8000c000000 */
[----:B------:R-:W-:Y:S02]  /*45f0*/  @!UP4 UIADD3 UR4, UPT, UPT, -UR8, UR6, URZ ;  /* 0x000000060804c290 */ /* 0x000fe4000fffe1ff */
[----:B------:R-:W-:Y:S02]  /*4600*/  @!UP4 UIADD3 UR6, UPT, UPT, UR8, -UR6, URZ ;  /* 0x800000060806c290 */ /* 0x000fe4000fffe0ff */
[----:B------:R-:W-:Y:S02]  /*4610*/  @!UP4 UIMAD UR14, UR4, UR5, UR14 ;  /* 0x00000005040ec2a4 */ /* 0x000fe4000f8e020e */
[----:B------:R-:W-:Y:S01]  /*4620*/  @!UP4 UIMAD UR13, UR6, UR10, UR13 ;  /* 0x0000000a060dc2a4 */ /* 0x000fe2000f8e020d */
[----:B------:R-:W-:Y:S11]  /*4630*/  BRA.U UP1, `(.L_x_76) ;  /* 0x0000000101107547 */ /* 0x000ff6000b800000 */
[----:B-1----:R-:W-:Y:S04]  /*4640*/  MOV R0, UR50 ;  /* 0x0000003200007c02 */ /* 0x002fe80008000f00 */
[----:B------:R-:W-:Y:S04]  /*4650*/  SHF.L.U32 R3, R0, 0x1f, RZ ;  /* 0x0000001f00037819 */ /* 0x000fe800000006ff */
[----:B------:R-:W1:Y:S02]  /*4660*/  SYNCS.PHASECHK.TRANS64.TRYWAIT P1, [UR29+0xb8], R3 ;  /* 0x0000b803ff0075a7 */ /* 0x000e64000802111d */
[----:B-1----:R-:W-:Y:S05]  /*4670*/  @!P1 BRA `(.L_x_77) ;  /* 0x0000005800f49947 */ /* 0x002fea0003800000 */
.L_x_76:
[----:B------:R-:W-:Y:S05]  /*4680*/  BRA.U !UP6, `(.L_x_78) ;  /* 0x000000010e407547 */ /* 0x000fea000b800000 */
[----:B------:R-:W-:Y:S01]  /*4690*/  UPLOP3.LUT UP2, UPT, UPT, UPT, UP5, 0x80, 0x8 ;  /* 0x000000000008789c */ /* 0x000fe20003f4f050 */
[----:B-1----:R-:W-:Y:S01]  /*46a0*/  HFMA2 R3, -RZ, RZ, 0, 5.9604644775390625e-08 ;  /* 0x00000001ff037431 */ /* 0x002fe200000001ff */
[----:B------:R-:W1:Y:S01]  /*46b0*/  LDCU.64 UR8, c[0x0][0x358] ;  /* 0x00006b00ff0877ac */ /* 0x000e620008000a00 */
[----:B------:R-:W-:Y:S03]  /*46c0*/  IMAD.MOV.U32 R0, RZ, RZ, 0x1 ;  /* 0x00000001ff007424 */ /* 0x000fe600078e00ff */
[----:B------:R-:W-:Y:S05]  /*46d0*/  PLOP3.LUT P1, PT, PT, PT, UP2, 0x80, 0x8 ;  /* 0x000000000008781c */ /* 0x000fea0003f2f028 */
[----:B------:R-:W3:Y:S01]  /*46e0*/  @UP2 LDCU.64 UR4, c[0x0][0x888] ;  /* 0x00011100ff0427ac */ /* 0x000ee20008000a00 */
[----:B------:R-:W-:Y:S07]  /*46f0*/  @UP2 UIMAD UR6, UR36, UR38, URZ ;  /* 0x00000026240622a4 */ /* 0x000fee000f8e02ff */
[----:B------:R-:W-:Y:S04]  /*4700*/  @P1 PRMT R6, R3, 0x7610, R6 ;  /* 0x0000761003061816 */ /* 0x000fe80000000006 */
[----:B------:R-:W-:Y:S05]  /*4710*/  @!P1 PRMT R6, R0, 0x7610, R6 ;  /* 0x0000761000069816 */ /* 0x000fea0000000006 */
[----:B------:R4:W-:Y:S01]  /*4720*/  STL.S16 [R1], R6 ;  /* 0x0000000601007387 */ /* 0x0009e20000100600 */
[----:B---3--:R-:W-:Y:S06]  /*4730*/  @UP2 UIMAD.WIDE UR4, UR6, 0x4, UR4 ;  /* 0x00000004060428a5 */ /* 0x008fec000f8e0204 */
[----:B------:R-:W-:Y:S02]  /*4740*/  IMAD.U32 R4, RZ, RZ, UR4 ;  /* 0x00000004ff047e24 */ /* 0x000fe4000f8e00ff */
[----:B------:R-:W-:Y:S03]  /*4750*/  IMAD.U32 R5, RZ, RZ, UR5 ;  /* 0x00000005ff057e24 */ /* 0x000fe6000f8e00ff */
[----:B------:R-:W3:Y:S02]  /*4760*/  @!UP2 LDCU UR4, c[0x0][0x880] ;  /* 0x00011000ff04a7ac */ /* 0x000ee40008000800 */
[----:B-1---5:R4:W5:Y:S02]  /*4770*/  @P1 LDG.E R154, desc[UR8][R4.64] ;  /* 0x00000008049a1981 */ /* 0x022964000c1e1900 */
[----:B---34-:R-:W-:Y:S07]  /*4780*/  @!P1 MOV R154, UR4 ;  /* 0x00000004009a9c02 */ /* 0x018fee0008000f00 */
.L_x_78:
[----:B-----5:R-:W-:Y:S01]  /*4790*/  @!P0 ISETP.EQ.AND P2, PT, R154, RZ, PT ;  /* 0x000000ff9a00820c */ /* 0x020fe20003f42270 */
[----:B------:R-:W-:Y:S01]  /*47a0*/  @!UPT UIADD3 URZ, UPT, UPT, URZ, URZ, URZ ;  /* 0x000000fffffff290 */ /* 0x000fe2000fffe0ff */
[----:B------:R-:W-:Y:S11]  /*47b0*/  @!P0 BRA `(.L_x_79) ;  /* 0x00000000001c8947 */ /* 0x000ff60003800000 */
[----:B------:R-:W-:Y:S01]  /*47c0*/  PLOP3.LUT P2, PT, PT, PT, UP2, 0x80, 0x8 ;  /* 0x000000000008781c */ /* 0x000fe20003f4f028 */
[----:B-1----:R-:W3:Y:S03]  /*47d0*/  LDL R0, [R1] ;  /* 0x0000000001007983 */ /* 0x002ee60000100800 */
[----:B------:R-:W-:Y:S02]  /*47e0*/  PLOP3.LUT P2, PT, P2, PT, PT, 0x8, 0x80 ;  /* 0x000000000080781c */ /* 0x000fe4000174e170 */
[----:B---3--:R-:W-:Y:S11]  /*47f0*/  LOP3.LUT P0, RZ, R0, 0xff, RZ, 0xc0, !PT ;  /* 0x000000ff00ff7812 */ /* 0x008ff6000780c0ff */
[----:B------:R-:W-:Y:S02]  /*4800*/  @!UPT UIADD3 URZ, UPT, UPT, URZ, URZ, URZ ;  /* 0x000000fffffff290 */ /* 0x000fe4000fffe0ff */
[----:B------:R-:W-:Y:S11]  /*4810*/  @P0 ISETP.EQ.AND P2, PT, R154, RZ, PT ;  /* 0x000000ff9a00020c */ /* 0x000ff60003f42270 */
[----:B------:R-:W-:Y:S02]  /*4820*/  @!UPT UIADD3 URZ, UPT, UPT, URZ, URZ, URZ ;  /* 0x000000fffffff290 */ /* 0x000fe4000fffe0ff */
.L_x_79:
[----:B------:R-:W3:Y:S01]  /*4830*/  SYNCS.PHASECHK.TRANS64.TRYWAIT P0, [UR29+0xa8], R2 ;  /* 0x0000a802ff0075a7 */ /* 0x000ee2000800111d */
[----:B------:R-:W-:Y:S02]  /*4840*/  ELECT P1, URZ, PT ;  /* 0x0000000000ff782f */ /* 0x000fe40003820000 */
[----:B------:R-:W-:Y:S01]  /*4850*/  IADD3 R10, PT, PT, R10, 0x1, RZ ;  /* 0x000000010a0a7810 */ /* 0x000fe20007ffe0ff */
[----:B---3--:R-:W-:Y:S10]  /*4860*/  @!P0 BRA `(.L_x_80) ;  /* 0x0000005800908947 */ /* 0x008ff40003800000 */
.L_x_144:
[----:B------:R-:W-:Y:S01]  /*4870*/  PLOP3.LUT P1, PT, P2, P1, PT, 0xf2, 0x2f ;  /* 0x00000000002f781c */ /* 0x000fe20001723e72 */
[----:B------:R-:W-:Y:S01]  /*4880*/  UMOV UR6, 0x0 ;  /* 0x0000000000067882 */ /* 0x000fe20000000000 */
[----:B------:R-:W-:Y:S01]  /*4890*/  UMOV UR7, 0x10000000 ;  /* 0x1000000000077882 */ /* 0x000fe20000000000 */
[----:B------:R-:W-:Y:S01]  /*48a0*/  UMOV UR28, UR36 ;  /* 0x00000024001c7c82 */ /* 0x000fe20008000000 */
[----:B------:R-:W-:Y:S01]  /*48b0*/  UMOV UR12, UR36 ;  /* 0x00000024000c7c82 */ /* 0x000fe20008000000 */
[----:B------:R-:W-:Y:S01]  /*48c0*/  UMOV UR20, UR36 ;  /* 0x0000002400147c82 */ /* 0x000fe20008000000 */
[C---:B------:R-:W-:Y:S02]  /*48d0*/  ISETP.NE.AND P0, PT, R10.reuse, 0x2, PT ;  /* 0x000000020a00780c */ /* 0x040fe40003f05270 */
[----:B------:R-:W-:Y:S02]  /*48e0*/  LOP3.LUT R11, R11, 0x1, RZ, 0x3c, !PT ;  /* 0x000000010b0b7812 */ /* 0x000fe400078e3cff */
[----:B-1----:R-:W-:Y:S02]  /*48f0*/  SEL R0, RZ, 0x1, P0 ;  /* 0x00000001ff007807 */ /* 0x002fe40000000000 */
[----:B------:R-:W-:Y:S01]  /*4900*/  SEL R10, R10, RZ, P0 ;  /* 0x000000ff0a0a7207 */ /* 0x000fe20000000000 */
[----:B------:R-:W-:Y:S01]  /*4910*/  VOTEU.ALL UP0, P1 ;  /* 0x0000000000ff7886 */ /* 0x000fe20000800000 */
[----:B------:R-:W-:Y:S04]  /*4920*/  LOP3.LUT R9, R9, R0, RZ, 0x3c, !PT ;  /* 0x0000000009097212 */ /* 0x000fe800078e3cff */
[----:B------:R-:W-:Y:S02]  /*4930*/  @!UP0 UIADD3 UR4, UP1, UPT, UR52, 0x580, URZ ;  /* 0x0000058034048890 */ /* 0x000fe4000ff3e0ff */
[----:B------:R-:W-:Y:S02]  /*4940*/  @!UP0 USHF.L.U32 UR35, UR46, 0x7, URZ ;  /* 0x000000072e238899 */ /* 0x000fe400080006ff */
[----:B------:R-:W-:Y:S02]  /*4950*/  @!UP0 UIADD3.X UR5, UPT, UPT, URZ, UR53, URZ, UP1, !UPT ;  /* 0x00000035ff058290 */ /* 0x000fe40008ffe4ff */
[----:B------:R-:W-:Y:S02]  /*4960*/  @!UP0 UIMAD UR34, UR47, 0xa0, URZ ;  /* 0x000000a02f2288a4 */ /* 0x000fe4000f8e02ff */
[----:B------:R-:W-:Y:S02]  /*4970*/  @!UP0 UIADD3 UR32, UPT, UPT, UR29, 0x200, URZ ;  /* 0x000002001d208890 */ /* 0x000fe4000fffe0ff */
[----:B------:R-:W-:Y:S01]  /*4980*/  @!UP0 UIADD3 UR33, UPT, UPT, UR29, 0xa0, URZ ;  /* 0x000000a01d218890 */ /* 0x000fe2000fffe0ff */
[----:B------:R-:W-:Y:S01]  /*4990*/  VOTEU.ALL UP1, P1 ;  /* 0x0000000000ff7886 */ /* 0x000fe20000820000 */
[----:B------:R-:W-:Y:S02]  /*49a0*/  @!UP0 UIADD3 UR24, UPT, UPT, UR29, 0x1200, URZ ;  /* 0x000012001d188890 */ /* 0x000fe4000fffe0ff */
[----:B------:R-:W-:Y:S03]  /*49b0*/  @!UP0 UIADD3 UR26, UPT, UPT, UR34, 0x20, URZ ;  /* 0x00000020221a8890 */ /* 0x000fe6000fffe0ff */
[----:B------:R-:W-:Y:S01]  /*49c0*/  UMOV UR25, UR33 ;  /* 0x0000002100197c82 */ /* 0x000fe20008000000 */
[----:B------:R-:W-:Y:S01]  /*49d0*/  UMOV UR27, UR35 ;  /* 0x00000023001b7c82 */ /* 0x000fe20008000000 */
[----:B------:R1:W-:Y:S01]  /*49e0*/  @!UP1 UTMALDG.3D [UR32], [UR4], desc[UR6] ;  /* 0x00000620040095b4 */ /* 0x0003e20008011000 */
[----:B------:R-:W-:Y:S01]  /*49f0*/  VOTEU.ALL UP1, P1 ;  /* 0x0000000000ff7886 */ /* 0x000fe20000820000 */
[----:B------:R-:W-:Y:S02]  /*4a00*/  @!UP0 UIADD3 UR8, UPT, UPT, UR29, 0x2200, URZ ;  /* 0x000022001d088890 */ /* 0x000fe4000fffe0ff */
[----:B------:R-:W-:Y:S01]  /*4a10*/  @!UP0 UIADD3 UR10, UPT, UPT, UR34, 0x40, URZ ;  /* 0x00000040220a8890 */ /* 0x000fe2000fffe0ff */
[----:B------:R-:W-:Y:S01]  /*4a20*/  UMOV UR9, UR33 ;  /* 0x0000002100097c82 */ /* 0x000fe20008000000 */
[----:B------:R-:W-:Y:S01]  /*4a30*/  UMOV UR11, UR35 ;  /* 0x00000023000b7c82 */ /* 0x000fe20008000000 */
[----:B------:R-:W-:Y:S01]  /*4a40*/  @!UP1 UTMALDG.3D [UR24], [UR4], desc[UR6] ;  /* 0x00000618040095b4 */ /* 0x000fe20008011000 */
[----:B------:R-:W-:Y:S01]  /*4a50*/  VOTEU.ALL UP1, P1 ;  /* 0x0000000000ff7886 */ /* 0x000fe20000820000 */
[----:B------:R-:W-:Y:S02]  /*4a60*/  @!UP0 UIADD3 UR16, UPT, UPT, UR29, 0x3200, URZ ;  /* 0x000032001d108890 */ /* 0x000fe4000fffe0ff */
[----:B------:R-:W-:Y:S01]  /*4a70*/  @!UP0 UIADD3 UR18, UPT, UPT, UR34, 0x60, URZ ;  /* 0x0000006022128890 */ /* 0x000fe2000fffe0ff */
[----:B------:R-:W-:Y:S01]  /*4a80*/  UMOV UR17, UR33 ;  /* 0x0000002100117c82 */ /* 0x000fe20008000000 */
[----:B------:R-:W-:Y:S01]  /*4a90*/  UMOV UR19, UR35 ;  /* 0x0000002300137c82 */ /* 0x000fe20008000000 */
[----:B------:R3:W-:Y:S01]  /*4aa0*/  @!UP1 UTMALDG.3D [UR8], [UR4], desc[UR6] ;  /* 0x00000608040095b4 */ /* 0x0007e20008011000 */
[----:B------:R-:W-:Y:S02]  /*4ab0*/  UIADD3 UR47, UPT, UPT, UR13, UR58, URZ ;  /* 0x0000003a0d2f7290 */ /* 0x000fe4000fffe0ff */
[----:B------:R-:W-:Y:S02]  /*4ac0*/  UIADD3 UR46, UPT, UPT, UR14, UR59, URZ ;  /* 0x0000003b0e2e7290 */ /* 0x000fe4000fffe0ff */
[----:B------:R-:W-:Y:S01]  /*4ad0*/  UPLOP3.LUT UP1, UPT, UPT, UPT, UPT, 0x80, 0x8 ;  /* 0x000000000008789c */ /* 0x000fe20003f2f070 */
[----:B-1----:R-:W-:Y:S01]  /*4ae0*/  UMOV UR36, UR30 ;  /* 0x0000001e00247c82 */ /* 0x002fe20008000000 */
[----:B---3--:R-:W-:Y:S02]  /*4af0*/  @!UP0 UIADD3 UR8, UPT, UPT, UR29, 0x4200, URZ ;  /* 0x000042001d088890 */ /* 0x008fe4000fffe0ff */
[----:B------:R-:W-:Y:S01]  /*4b00*/  @!UP0 UIADD3 UR10, UPT, UPT, UR34, 0x80, URZ ;  /* 0x00000080220a8890 */ /* 0x000fe2000fffe0ff */
[----:B------:R-:W-:Y:S05]  /*4b10*/  VOTEU.ALL UP0, P1 ;  /* 0x0000000000ff7886 */ /* 0x000fea0000800000 */
[----:B------:R3:W-:Y:S01]  /*4b20*/  @!UP0 UTMALDG.3D [UR16], [UR4], desc[UR6] ;  /* 0x00000610040085b4 */ /* 0x0007e20008011000 */
[----:B------:R-:W-:Y:S05]  /*4b30*/  VOTEU.ALL UP0, P1 ;  /* 0x0000000000ff7886 */ /* 0x000fea0000800000 */
[----:B------:R3:W-:Y:S01]  /*4b40*/  @!UP0 UTMALDG.3D [UR8], [UR4], desc[UR6] ;  /* 0x00000608040085b4 */ /* 0x0007e20008011000 */
[----:B------:R3:W-:Y:S01]  /*4b50*/  @!P1 SYNCS.ARRIVE.TRANS64.RED.A0TR RZ, [UR29+0xa0], R8 ;  /* 0x0000a008ffff99a7 */ /* 0x0007e2000830041d */
[----:B------:R-:W-:Y:S01]  /*4b60*/  SYNCS.ARRIVE.TRANS64.RED.A1T0 RZ, [UR44], RZ ;  /* 0x000000ffffff79a7 */ /* 0x000fe2000810042c */
[----:B------:R-:W-:Y:S05]  /*4b70*/  BRA.U UP3, `(.L_x_81) ;  /* 0xfffffff503207547 */ /* 0x000fea000b83ffff */
[----:B------:R-:W-:Y:S07]  /*4b80*/  MOV R0, UR29 ;  /* 0x0000001d00007c02 */ /* 0x000fee0008000f00 */
.L_x_82:
[----:B-1----:R-:W-:-:S04]  /*4b90*/  SHF.L.U32 R3, R11, 0x1f, RZ ;  /* 0x0000001f0b037819 */ /* 0x002fc800000006ff */
[----:B------:R1:W4:Y:S03]  /*4ba0*/  SYNCS.PHASECHK.TRANS64.TRYWAIT P0, [R0+URZ+0xa8], R3 ;  /* 0x0000a803000075a7 */ /* 0x00032600080011ff */
[----:B----4-:R-:W-:Y:S05]  /*4bb0*/  @!P0 NANOSLEEP.SYNCS 0x989680 ;  /* 0x009896800000895d */ /* 0x010fea0003900000 */
[----:B------:R-:W4:Y:S02]  /*4bc0*/  @!P0 SYNCS.PHASECHK.TRANS64 P0, [R0+URZ+0xa8], R3 ;  /* 0x0000a803000085a7 */ /* 0x000f2400080010ff */
[----:B--234-:R-:W-:Y:S05]  /*4bd0*/  @P0 EXIT ;  /* 0x000000000000094d */ /* 0x01cfea0003800000 */
[----:B------:R-:W-:Y:S05]  /*4be0*/  BRA `(.L_x_82) ;  /* 0xfffffffc00e87947 */ /* 0x000fea000383ffff */
.L_x_73:
[----:B------:R-:W-:-:S06]  /*4bf0*/  UISETP.GE.AND UP0, UPT, UR18, 0x4, UPT ;  /* 0x000000041200788c */ /* 0x000fcc000bf06270 */
[----:B------:R-:W-:-:S13]  /*4c00*/  PLOP3.LUT P0, PT, PT, PT, UP0, 0x80, 0x8 ;  /* 0x000000000008781c */ /* 0x000fda0003f0f008 */
[----:B-1----:R-:W-:Y:S05]  /*4c10*/  @!P0 EXIT ;  /* 0x000000000000894d */ /* 0x002fea0003800000 */
[----:B------:R-:W-:Y:S01]  /*4c20*/  BAR.SYNC.DEFER_BLOCKING 0x6, 0xa0 ;  /* 0x0182800000007b1d */ /* 0x000fe20000010000 */
[----:B------:R-:W-:-:S05]  /*4c30*/  IMAD.U32 R2, R2, 0x10000, RZ ;  /* 0x0001000002027824 */ /* 0x000fca00078e00ff */
[----:B------:R-:W-:Y:S01]  /*4c40*/  UMOV UR4, 0x400 ;  /* 0x0000040000047882 */ /* 0x000fe20000000000 */
[----:B------:R-:W-:Y:S01]  /*4c50*/  LOP3.LUT R2, R2, 0x600000, RZ, 0xc0, !PT ;  /* 0x0060000002027812 */ /* 0x000fe200078ec0ff */
[----:B------:R-:W-:Y:S01]  /*4c60*/  ULEA UR4, UR5, UR4, 0x18 ;  /* 0x0000000405047291 */ /* 0x000fe2000f8ec0ff */
[----:B------:R-:W-:Y:S01]  /*4c70*/  STL [R1+0x4], RZ ;  /* 0x000004ff01007387 */ /* 0x000fe20000100800 */
[----:B------:R-:W1:Y:S01]  /*4c80*/  LDCU UR42, c[0x0][0xb0c] ;  /* 0x00016180ff2a77ac */ /* 0x000e620008000800 */
[----:B------:R-:W2:Y:S01]  /*4c90*/  LDCU UR62, c[0x0][0xb20] ;  /* 0x00016400ff3e77ac */ /* 0x000ea20008000800 */
[----:B------:R-:W3:Y:S01]  /*4ca0*/  LDCU UR39, c[0x0][0xb30] ;  /* 0x00016600ff2777ac */ /* 0x000ee20008000800 */
[----:B------:R-:W4:Y:S04]  /*4cb0*/  LDCU.64 UR56, c[0x0][0x888] ;  /* 0x00011100ff3877ac */ /* 0x000f280008000a00 */
[----:B------:R-:W1:Y:S01]  /*4cc0*/  LDS R3, [UR4+0x160] ;  /* 0x00016004ff037984 */ /* 0x000e620008000800 */
[----:B------:R-:W1:Y:S01]  /*4cd0*/  LDCU.64 UR40, c[0x0][0xb28] ;  /* 0x00016500ff2877ac */ /* 0x000e620008000a00 */
[----:B------:R-:W1:Y:S01]  /*4ce0*/  LDCU.128 UR52, c[0x0][0xb10] ;  /* 0x00016200ff3477ac */ /* 0x000e620008000c00 */
[----:B------:R-:W-:Y:S01]  /*4cf0*/  UMOV UR43, URZ ;  /* 0x000000ff002b7c82 */ /* 0x000fe20008000000 */
[----:B------:R-:W-:Y:S01]  /*4d00*/  UMOV UR50, URZ ;  /* 0x000000ff00327c82 */ /* 0x000fe20008000000 */
[----:B------:R-:W-:Y:S01]  /*4d10*/  UMOV UR18, URZ ;  /* 0x000000ff00127c82 */ /* 0x000fe20008000000 */
[----:B------:R-:W-:Y:S01]  /*4d20*/  UMOV UR49, URZ ;  /* 0x000000ff00317c82 */ /* 0x000fe20008000000 */
[----:B-1234-:R-:W-:-:S07]  /*4d30*/  IADD3 R2, PT, PT, R3, R2, RZ ;  /* 0x0000000203027210 */ /* 0x01efce0007ffe0ff */
.L_x_103:
[----:B-1----:R-:W1:Y:S01]  /*4d40*/  S2UR UR61, SR_CgaCtaId ;  /* 0x00000000003d79c3 */ /* 0x002e620000008800 */
[----:B------:R-:W-:Y:S01]  /*4d50*/  UMOV UR44, 0x400 ;  /* 0x00000400002c7882 */ /* 0x000fe20000000000 */
[----:B------:R-:W-:Y:S04]  /*4d60*/  MOV R0, UR49 ;  /* 0x0000003100007c02 */ /* 0x000fe80008000f00 */
[----:B------:R-:W-:Y:S01]  /*4d70*/  SHF.L.U32 R3, R0, 0x1f, RZ ;  /* 0x0000001f00037819 */ /* 0x000fe200000006ff */
[----:B-1----:R-:W-:Y:S04]  /*4d80*/  ULEA UR44, UR61, UR44, 0x18 ;  /* 0x0000002c3d2c7291 */ /* 0x002fe8000f8ec0ff */
[----:B------:R-:W-:Y:S09]  /*4d90*/  ULEA UR4, UR18, UR44, 0x3 ;  /* 0x0000002c12047291 */ /* 0x000ff2000f8e18ff */
[----:B------:R-:W1:Y:S02]  /*4da0*/  SYNCS.PHASECHK.TRANS64.TRYWAIT P0, [UR4+0xc0], R3 ;  /* 0x0000c003ff0075a7 */ /* 0x000e640008001104 */
[----:B-1----:R-:W-:Y:S05]  /*4db0*/  @!P0 BRA `(.L_x_83) ;  /* 0x0000005400548947 */ /* 0x002fea0003800000 */
.L_x_146:
[----:B------:R-:W-:Y:S02]  /*4dc0*/  ULEA UR5, UR18, UR44, 0x4 ;  /* 0x0000002c12057291 */ /* 0x000fe4000f8e20ff */
[----:B------:R-:W-:Y:S01]  /*4dd0*/  UIADD3 UR4, UPT, UPT, UR4, 0xd0, URZ ;  /* 0x000000d004047890 */ /* 0x000fe2000fffe0ff */
[----:B------:R-:W2:Y:S03]  /*4de0*/  LDCU UR10, c[0x0][0xb24] ;  /* 0x00016480ff0a77ac */ /* 0x000ea60008000800 */
[----:B------:R-:W-:Y:S03]  /*4df0*/  UPRMT UR4, URZ, 0x654, UR4 ;  /* 0x00000654ff047896 */ /* 0x000fe60008000004 */
[----:B------:R-:W3:Y:S01]  /*4e00*/  LDS.128 R4, [UR5+0x140] ;  /* 0x00014005ff047984 */ /* 0x000ee20008000c00 */
[----:B------:R-:W-:Y:S01]  /*4e10*/  @!PT LDS RZ, [RZ] ;  /* 0x00000000fffff984 */ /* 0x000fe20000000800 */
[----:B------:R-:W-:Y:S01]  /*4e20*/  @!PT LDS RZ, [RZ] ;  /* 0x00000000fffff984 */ /* 0x000fe20000000800 */
[----:B------:R-:W-:Y:S01]  /*4e30*/  @!PT LDS RZ, [RZ] ;  /* 0x00000000fffff984 */ /* 0x000fe20000000800 */
[----:B------:R-:W-:Y:S01]  /*4e40*/  @!PT LDS RZ, [RZ] ;  /* 0x00000000fffff984 */ /* 0x000fe20000000800 */
[----:B------:R4:W-:Y:S07]  /*4e50*/  MEMBAR.ALL.CTA ;  /* 0x0000000000007992 */ /* 0x0009ee0000008000 */
[----:B----4-:R-:W4:Y:S02]  /*4e60*/  FENCE.VIEW.ASYNC.S ;  /* 0x00000000000073c6 */ /* 0x010f240000000000 */
[----:B----4-:R-:W-:Y:S01]  /*4e70*/  SYNCS.ARRIVE.TRANS64.RED.A1T0 RZ, [UR4], RZ ;  /* 0x000000ffffff79a7 */ /* 0x010fe20008100404 */
[----:B---3--:R-:W-:Y:S11]  /*4e80*/  LOP3.LUT P0, RZ, R6, 0x1, RZ, 0xc0, !PT ;  /* 0x0000000106ff7812 */ /* 0x008ff6000780c0ff */
[----:B------:R-:W-:Y:S02]  /*4e90*/  @!UPT UIADD3 URZ, UPT, UPT, URZ, URZ, URZ ;  /* 0x000000fffffff290 */ /* 0x000fe4000fffe0ff */
[----:B------:R-:W-:Y:S01]  /*4ea0*/  VOTEU.ANY UP0, P0 ;  /* 0x0000000000ff7886 */ /* 0x000fe20000000100 */
[----:B------:R-:W-:Y:S01]  /*4eb0*/  PLOP3.LUT P3, PT, PT, PT, UP0, 0x80, 0x8 ;  /* 0x000000000008781c */ /* 0x000fe20003f6f008 */
[----:B------:R-:W-:Y:S01]  /*4ec0*/  UP2UR UR48, UPR, URZ, 0x1 ;  /* 0x00000001ff307883 */ /* 0x000fe20008000000 */
[----:B------:R-:W-:Y:S02]  /*4ed0*/  PLOP3.LUT P1, PT, PT, PT, UP0, 0x80, 0x8 ;  /* 0x000000000008781c */ /* 0x000fe40003f2f008 */
[----:B------:R-:W-:Y:S02]  /*4ee0*/  PLOP3.LUT P2, PT, PT, PT, UP0, 0x80, 0x8 ;  /* 0x000000000008781c */ /* 0x000fe40003f4f008 */
[----:B------:R-:W-:Y:S01]  /*4ef0*/  PLOP3.LUT P0, PT, PT, PT, UP0, 0x80, 0x8 ;  /* 0x000000000008781c */ /* 0x000fe20003f0f008 */
[----:B--2---:R-:W-:Y:S06]  /*4f00*/  UISETP.GE.AND UP0, UPT, UR10, 0x1, UPT ;  /* 0x000000010a00788c */ /* 0x004fec000bf06270 */
[----:B-1----:R-:W-:Y:S02]  /*4f10*/  @P3 MOV R3, R4 ;  /* 0x0000000400033202 */ /* 0x002fe40000000f00 */
[----:B------:R-:W-:Y:S02]  /*4f20*/  @P1 LOP3.LUT R0, R5, 0xffff, RZ, 0xc0, !PT ;  /* 0x0000ffff05001812 */ /* 0x000fe400078ec0ff */
[----:B------:R-:W-:Y:S02]  /*4f30*/  @P2 R2UR UR38, R3 ;  /* 0x00000000032622ca */ /* 0x000fe400000e0000 */
[----:B------:R-:W-:Y:S01]  /*4f40*/  @P0 R2UR UR37, R0 ;  /* 0x00000000002502ca */ /* 0x000fe200000e0000 */
[----:B------:R-:W-:Y:S03]  /*4f50*/  @!UPT UIADD3 URZ, UPT, UPT, URZ, URZ, URZ ;  /* 0x000000fffffff290 */ /* 0x000fe6000fffe0ff */
[----:B------:R-:W-:Y:S11]  /*4f60*/  BRA.U !UP0, `(.L_x_84) ;  /* 0x0000000108c87547 */ /* 0x000ff6000b800000 */
[----:B------:R-:W1:Y:S01]  /*4f70*/  LDCU UR7, c[0x0][0x370] ;  /* 0x00006e00ff0777ac */ /* 0x000e620008000800 */
[----:B------:R-:W2:Y:S01]  /*4f80*/  LDCU UR4, c[0x0][0x374] ;  /* 0x00006e80ff0477ac */ /* 0x000ea20008000800 */
[----:B------:R-:W-:Y:S02]  /*4f90*/  UISETP.NE.AND UP0, UPT, UR54, 0x1, UPT ;  /* 0x000000013600788c */ /* 0x000fe4000bf05270 */
[----:B------:R-:W-:Y:S02]  /*4fa0*/  UIMAD.WIDE.U32 UR12, UR37, UR55, URZ ;  /* 0x00000037250c72a5 */ /* 0x000fe4000f8e00ff */
[----:B------:R-:W-:Y:S02]  /*4fb0*/  UISETP.NE.AND UP1, UPT, UR42, 0x1, UPT ;  /* 0x000000012a00788c */ /* 0x000fe4000bf25270 */
[----:B------:R-:W-:Y:S02]  /*4fc0*/  UISETP.NE.AND UP2, UPT, UR10, 0x1, UPT ;  /* 0x000000010a00788c */ /* 0x000fe4000bf45270 */
[----:B------:R-:W-:Y:S02]  /*4fd0*/  UIMAD.WIDE.U32 UR16, UR38, UR52, URZ ;  /* 0x00000034261072a5 */ /* 0x000fe4000f8e00ff */
[----:B-1----:R-:W-:Y:S02]  /*4fe0*/  UIMAD.WIDE.U32 UR14, UR7, UR52, URZ ;  /* 0x00000034070e72a5 */ /* 0x002fe4000f8e00ff */
[----:B--2---:R-:W-:Y:S07]  /*4ff0*/  UIMAD.WIDE.U32 UR8, UR4, UR55, URZ ;  /* 0x00000037040872a5 */ /* 0x004fee000f8e00ff */
[----:B------:R-:W-:Y:S02]  /*5000*/  UMOV UR5, UR9 ;  /* 0x0000000900057c82 */ /* 0x000fe40008000000 */
[----:B------:R-:W-:Y:S03]  /*5010*/  @UP0 USHF.R.U32.HI UR4, URZ, UR62, UR5 ;  /* 0x0000003eff040299 */ /* 0x000fe60008011605 */
[----:B------:R-:W-:Y:S01]  /*5020*/  UMOV UR5, UR13 ;  /* 0x0000000d00057c82 */ /* 0x000fe20008000000 */
[----:B------:R-:W-:Y:S02]  /*5030*/  UIMAD.WIDE.U32 UR8, UR4, UR40, URZ ;  /* 0x00000028040872a5 */ /* 0x000fe4000f8e00ff */
[----:B------:R-:W-:Y:S03]  /*5040*/  USHF.R.U32.HI UR6, URZ, UR62, UR5 ;  /* 0x0000003eff067299 */ /* 0x000fe60008011605 */
[----:B------:R-:W-:Y:S01]  /*5050*/  UMOV UR5, UR15 ;  /* 0x0000000f00057c82 */ /* 0x000fe20008000000 */
[----:B------:R-:W-:Y:S02]  /*5060*/  USEL UR6, UR37, UR6, !UP0 ;  /* 0x0000000625067287 */ /* 0x000fe4000c000000 */
[----:B------:R-:W-:Y:S01]  /*5070*/  @UP1 USHF.R.U32.HI UR7, URZ, UR53, UR5 ;  /* 0x00000035ff071299 */ /* 0x000fe20008011605 */
[----:B------:R-:W-:Y:S02]  /*5080*/  UMOV UR8, UR9 ;  /* 0x0000000900087c82 */ /* 0x000fe40008000000 */
[----:B------:R-:W-:Y:S01]  /*5090*/  UMOV UR5, UR17 ;  /* 0x0000001100057c82 */ /* 0x000fe20008000000 */
[----:B------:R-:W-:Y:S02]  /*50a0*/  UIMAD.WIDE.U32 UR12, UR7, UR40, URZ ;  /* 0x00000028070c72a5 */ /* 0x000fe4000f8e00ff */
[----:B------:R-:W-:Y:S02]  /*50b0*/  @UP2 USHF.R.U32.HI UR4, URZ, UR41, UR8 ;  /* 0x00000029ff042299 */ /* 0x000fe40008011608 */
[----:B------:R-:W-:Y:S02]  /*50c0*/  USHF.R.U32.HI UR5, URZ, UR53, UR5 ;  /* 0x00000035ff057299 */ /* 0x000fe40008011605 */
[----:B------:R-:W-:Y:S02]  /*50d0*/  UIMAD UR4, UR10, UR4, URZ ;  /* 0x000000040a0472a4 */ /* 0x000fe4000f8e02ff */
[----:B------:R-:W-:Y:S02]  /*50e0*/  USEL UR5, UR38, UR5, !UP1 ;  /* 0x0000000526057287 */ /* 0x000fe4000c800000 */
[----:B------:R-:W-:Y:S01]  /*50f0*/  UISETP.GE.AND UP0, UPT, UR6, UR4, UPT ;  /* 0x000000040600728c */ /* 0x000fe2000bf06270 */
[----:B------:R-:W-:Y:S01]  /*5100*/  UMOV UR8, UR13 ;  /* 0x0000000d00087c82 */ /* 0x000fe20008000000 */
[----:B------:R-:W-:Y:S02]  /*5110*/  UIMAD.WIDE.U32 UR12, UR6, UR40, URZ ;  /* 0x00000028060c72a5 */ /* 0x000fe4000f8e00ff */
[----:B------:R-:W-:Y:S04]  /*5120*/  @UP2 USHF.R.U32.HI UR7, URZ, UR41, UR8 ;  /* 0x00000029ff072299 */ /* 0x000fe80008011608 */
[----:B------:R-:W-:Y:S01]  /*5130*/  UIMAD UR8, UR10, UR7, URZ ;  /* 0x000000070a0872a4 */ /* 0x000fe2000f8e02ff */
[----:B------:R-:W-:Y:S03]  /*5140*/  UMOV UR4, UR13 ;  /* 0x0000000d00047c82 */ /* 0x000fe60008000000 */
[----:B------:R-:W-:Y:S02]  /*5150*/  UISETP.GE.OR UP0, UPT, UR5, UR8, UP0 ;  /* 0x000000080500728c */ /* 0x000fe40008706670 */
[----:B------:R-:W-:Y:S02]  /*5160*/  USHF.R.U32.HI UR4, URZ, UR41, UR4 ;  /* 0x00000029ff047299 */ /* 0x000fe40008011604 */
[----:B------:R-:W-:Y:S02]  /*5170*/  UIMAD.WIDE.U32 UR8, UR5, UR40, URZ ;  /* 0x00000028050872a5 */ /* 0x000fe4000f8e00ff */
[----:B------:R-:W-:Y:S02]  /*5180*/  USEL UR12, UR6, UR4, !UP2 ;  /* 0x00000004060c7287 */ /* 0x000fe4000d000000 */
[----:B------:R-:W-:Y:S02]  /*5190*/  UIADD3 UR8, UPT, UPT, -UR5, URZ, URZ ;  /* 0x000000ff05087290 */ /* 0x000fe4000fffe1ff */
[----:B------:R-:W-:Y:S01]  /*51a0*/  UIADD3 UR11, UPT, UPT, -UR12, URZ, URZ ;  /* 0x000000ff0c0b7290 */ /* 0x000fe2000fffe1ff */
[----:B------:R-:W-:Y:S01]  /*51b0*/  @!UP0 UMOV UR4, UR9 ;  /* 0x0000000900048c82 */ /* 0x000fe20008000000 */
[----:B------:R-:W-:Y:S02]  /*51c0*/  UIADD3 UR9, UPT, UPT, -UR6, URZ, URZ ;  /* 0x000000ff06097290 */ /* 0x000fe4000fffe1ff */
[----:B------:R-:W-:Y:S02]  /*51d0*/  @!UP0 USHF.R.U32.HI UR4, URZ, UR41, UR4 ;  /* 0x00000029ff048299 */ /* 0x000fe40008011604 */
[----:B------:R-:W-:Y:S02]  /*51e0*/  UIMAD UR11, UR10, UR11, UR6 ;  /* 0x0000000b0a0b72a4 */ /* 0x000fe4000f8e0206 */
[----:B------:R-:W-:Y:S04]  /*51f0*/  @!UP0 USEL UR4, UR5, UR4, !UP2 ;  /* 0x0000000405048287 */ /* 0x000fe8000d000000 */
[----:B------:R-:W-:Y:S02]  /*5200*/  @!UP0 UIMAD UR11, UR7, UR11, UR4 ;  /* 0x0000000b070b82a4 */ /* 0x000fe4000f8e0204 */
[----:B------:R-:W-:Y:S02]  /*5210*/  @!UP0 UIADD3 UR12, UPT, UPT, UR12, -UR4, URZ ;  /* 0x800000040c0c8290 */ /* 0x000fe4000fffe0ff */
[----:B------:R-:W-:Y:S02]  /*5220*/  UIMAD UR7, UR42, UR8, UR38 ;  /* 0x000000082a0772a4 */ /* 0x000fe4000f8e0226 */
[----:B------:R-:W-:Y:S02]  /*5230*/  @!UP0 UIMAD UR6, UR12, UR10, UR5 ;  /* 0x0000000a0c0682a4 */ /* 0x000fe4000f8e0205 */
[----:B------:R-:W-:Y:S01]  /*5240*/  UIMAD UR4, UR54, UR9, UR37 ;  /* 0x00000009360472a4 */ /* 0x000fe2000f8e0225 */
[----:B------:R-:W-:Y:S02]  /*5250*/  @!UP0 UMOV UR5, UR11 ;  /* 0x0000000b00058c82 */ /* 0x000fe40008000000 */
[----:B------:R-:W-:Y:S02]  /*5260*/  UIMAD UR38, UR5, UR42, UR7 ;  /* 0x0000002a052672a4 */ /* 0x000fe4000f8e0207 */
[----:B------:R-:W-:Y:S11]  /*5270*/  UIMAD UR37, UR6, UR54, UR4 ;  /* 0x00000036062572a4 */ /* 0x000ff6000f8e0204 */
[----:B------:R-:W-:Y:S01]  /*5280*/  @!UPT UIADD3 URZ, UPT, UPT, URZ, URZ, URZ ;  /* 0x000000fffffff290 */ /* 0x000fe2000fffe0ff */
.L_x_84:
[----:B------:R-:W-:Y:S02]  /*5290*/  UISETP.NE.AND UP0, UPT, UR39, 0x1, UPT ;  /* 0x000000012700788c */ /* 0x000fe4000bf05270 */
[----:B------:R-:W-:Y:S02]  /*52a0*/  UISETP.NE.AND UP1, UPT, UR48, URZ, UPT ;  /* 0x000000ff3000728c */ /* 0x000fe4000bf25270 */
[----:B------:R-:W-:Y:S04]  /*52b0*/  UIADD3 UR45, UPT, UPT, UR18, 0x1, URZ ;  /* 0x00000001122d7890 */ /* 0x000fe8000fffe0ff */
[----:B------:R-:W-:Y:S02]  /*52c0*/  PLOP3.LUT P1, PT, PT, PT, UP1, 0x80, 0x8 ;  /* 0x000000000008781c */ /* 0x000fe40003f2f018 */
[----:B------:R-:W-:Y:S01]  /*52d0*/  PLOP3.LUT P0, PT, PT, PT, UP1, 0x80, 0x8 ;  /* 0x000000000008781c */ /* 0x000fe20003f0f018 */
[----:B------:R-:W1:Y:S01]  /*52e0*/  @!UP0 LDCU.128 UR12, c[0x0][0xb10] ;  /* 0x00016200ff0c87ac */ /* 0x000e620008000c00 */
[----:B------:R-:W2:Y:S09]  /*52f0*/  @!UP0 LDCU UR5, c[0x0][0xb0c] ;  /* 0x00016180ff0587ac */ /* 0x000eb20008000800 */
[----:B------:R-:W-:Y:S01]  /*5300*/  @P1 SHF.R.U32.HI R4, RZ, 0x10, R5 ;  /* 0x00000010ff041819 */ /* 0x000fe20000011605 */
[----:B------:R-:W3:Y:S03]  /*5310*/  @!UP0 LDCU UR10, c[0x0][0xb20] ;  /* 0x00016400ff0a87ac */ /* 0x000ee60008000800 */
[----:B------:R-:W-:Y:S01]  /*5320*/  @P0 R2UR UR51, R4 ;  /* 0x00000000043302ca */ /* 0x000fe200000e0000 */
[----:B-1----:R-:W-:Y:S02]  /*5330*/  UIMAD.WIDE.U32 UR8, UR38, UR12, URZ ;  /* 0x0000000c260872a5 */ /* 0x002fe4000f8e00ff */
[----:B------:R-:W-:Y:S02]  /*5340*/  UIMAD.WIDE.U32 UR6, UR37, UR15, URZ ;  /* 0x0000000f250672a5 */ /* 0x000fe4000f8e00ff */
[----:B------:R-:W-:Y:S03]  /*5350*/  @!UP0 UISETP.NE.AND UP1, UPT, UR14, 0x1, UPT ;  /* 0x000000010e00888c */ /* 0x000fe6000bf25270 */
[----:B------:R-:W-:Y:S01]  /*5360*/  @!UP0 UMOV UR4, UR9 ;  /* 0x0000000900048c82 */ /* 0x000fe20008000000 */
[----:B--2---:R-:W-:Y:S02]  /*5370*/  @!UP0 UISETP.NE.AND UP2, UPT, UR5, 0x1, UPT ;  /* 0x000000010500888c */ /* 0x004fe4000bf45270 */
[----:B------:R-:W-:Y:S01]  /*5380*/  @!UP0 USHF.R.U32.HI UR4, URZ, UR13, UR4 ;  /* 0x0000000dff048299 */ /* 0x000fe20008011604 */
[----:B------:R-:W-:Y:S02]  /*5390*/  @!UP0 UMOV UR6, UR7 ;  /* 0x0000000700068c82 */ /* 0x000fe40008000000 */
[----:B---3--:R-:W-:Y:S02]  /*53a0*/  @!UP0 USHF.R.U32.HI UR6, URZ, UR10, UR6 ;  /* 0x0000000aff068299 */ /* 0x008fe40008011606 */
[----:B------:R-:W-:Y:S02]  /*53b0*/  @!UP0 USEL UR7, UR38, UR4, !UP2 ;  /* 0x0000000426078287 */ /* 0x000fe4000d000000 */
[----:B------:R-:W-:Y:S04]  /*53c0*/  @!UP0 USEL UR6, UR37, UR6, !UP1 ;  /* 0x0000000625068287 */ /* 0x000fe8000c800000 */
[----:B------:R-:W-:Y:S02]  /*53d0*/  @!UP0 UIADD3 UR4, UPT, UPT, -UR7, UR6, URZ ;  /* 0x0000000607048290 */ /* 0x000fe4000fffe1ff */
[----:B------:R-:W-:Y:S02]  /*53e0*/  @!UP0 UIADD3 UR6, UPT, UPT, UR7, -UR6, URZ ;  /* 0x8000000607068290 */ /* 0x000fe4000fffe0ff */
[----:B------:R-:W-:Y:S02]  /*53f0*/  UIADD3 UR7, UPT, UPT, UR44, 0x200, URZ ;  /* 0x000002002c077890 */ /* 0x000fe4000fffe0ff */
[----:B------:R-:W-:Y:S02]  /*5400*/  @!UP0 UIMAD UR38, UR4, UR5, UR38 ;  /* 0x00000005042682a4 */ /* 0x000fe4000f8e0226 */
[----:B------:R-:W-:Y:S02]  /*5410*/  @!UP0 UIMAD UR37, UR6, UR14, UR37 ;  /* 0x0000000e062582a4 */ /* 0x000fe4000f8e0225 */
[----:B------:R-:W-:Y:S09]  /*5420*/  ULOP3.LUT UP0, URZ, UR7, 0x90, URZ, 0xc0, !UPT ;  /* 0x0000009007ff7892 */ /* 0x000ff2000f80c0ff */
[----:B------:R-:W-:Y:S05]  /*5430*/  BRA.U !UP0, `(.L_x_85) ;  /* 0x0000000108407547 */ /* 0x000fea000b800000 */
[----:B------:R-:W1:Y:S01]  /*5440*/  LDCU.64 UR8, c[0x4][0x80] ;  /* 0x01001000ff0877ac */ /* 0x000e620008000a00 */
[----:B------:R-:W-:Y:S01]  /*5450*/  MOV R15, 0x0 ;  /* 0x00000000000f7802 */ /* 0x000fe20000000f00 */
[----:B------:R-:W-:Y:S02]  /*5460*/  HFMA2 R12, -RZ, RZ, 0, 5.9604644775390625e-08 ;  /* 0x00000001ff0c7431 */ /* 0x000fe400000001ff */
[----:B------:R-:W-:Y:S02]  /*5470*/  IMAD.MOV.U32 R8, RZ, RZ, 0x70 ;  /* 0x00000070ff087424 */ /* 0x000fe400078e00ff */
[----:B------:R-:W-:Y:S01]  /*5480*/  IMAD.MOV.U32 R13, RZ, RZ, RZ ;  /* 0x000000ffff0d7224 */ /* 0x000fe200078e00ff */
[----:B------:R-:W2:Y:S01]  /*5490*/  LDCU.64 UR6, c[0x4][0x88] ;  /* 0x01001100ff0677ac */ /* 0x000ea20008000a00 */
[----:B------:R-:W3:Y:S01]  /*54a0*/  LDC.64 R14, c[0x4][R15] ;  /* 0x010000000f0e7b82 */ /* 0x000ee20000000a00 */
[----:B------:R-:W4:Y:S01]  /*54b0*/  LDCU.64 UR4, c[0x4][0x8] ;  /* 0x01000100ff0477ac */ /* 0x000f220008000a00 */
[----:B-1----:R-:W-:Y:S01]  /*54c0*/  MOV R5, UR9 ;  /* 0x0000000900057c02 */ /* 0x002fe20008000f00 */
[----:B------:R-:W-:Y:S01]  /*54d0*/  IMAD.U32 R4, RZ, RZ, UR8 ;  /* 0x00000008ff047e24 */ /* 0x000fe2000f8e00ff */
[----:B--2---:R-:W-:Y:S01]  /*54e0*/  MOV R7, UR7 ;  /* 0x0000000700077c02 */ /* 0x004fe20008000f00 */
[----:B------:R-:W-:Y:S01]  /*54f0*/  IMAD.U32 R6, RZ, RZ, UR6 ;  /* 0x00000006ff067e24 */ /* 0x000fe2000f8e00ff */
[----:B----4-:R-:W-:Y:S01]  /*5500*/  MOV R11, UR5 ;  /* 0x00000005000b7c02 */ /* 0x010fe20008000f00 */
[----:B------:R-:W-:Y:S02]  /*5510*/  IMAD.U32 R10, RZ, RZ, UR4 ;  /* 0x00000004ff0a7e24 */ /* 0x000fe4000f8e00ff */
[----:B------:R-:W-:Y:S07]  /*5520*/  LEPC R20, `(.L_x_85) ;  /* 0x000000001014794e */ /* 0x000fee0000000000 */
[----:B---3-5:R-:W-:Y:S05]  /*5530*/  CALL.ABS.NOINC R14 ;  /* 0x000000000e007343 */ /* 0x028fea0003c00000 */
.L_x_85:
[----:B------:R-:W-:Y:S04]  /*5540*/  UIADD3 UR4, UPT, UPT, UR44, 0x5200, URZ ;  /* 0x000052002c047890 */ /* 0x000fe8000fffe0ff */
        /* <DEDUP_REMOVED lines=18> */
.L_x_86:
[----:B------:R-:W-:Y:S01]  /*5670*/  PLOP3.LUT P1, PT, PT, PT, PT, 0x8, 0x80 ;  /* 0x000000000080781c */ /* 0x000fe20003f2e170 */
[----:B------:R-:W-:Y:S01]  /*5680*/  UISETP.NE.AND UP1, UPT, UR60, URZ, UPT ;  /* 0x000000ff3c00728c */ /* 0x000fe2000bf25270 */
[----:B------:R1:W5:Y:S01]  /*5690*/  LDL R16, [R1] ;  /* 0x0000000001107983 */ /* 0x0003620000100800 */
[----:B------:R-:W2:Y:S04]  /*56a0*/  LDC.64 R6, c[0x0][0x890] ;  /* 0x00022400ff067b82 */ /* 0x000ea80000000a00 */
[----:B------:R-:W-:Y:S04]  /*56b0*/  PLOP3.LUT P0, PT, PT, PT, UP1, 0x80, 0x8 ;  /* 0x000000000008781c */ /* 0x000fe80003f0f018 */
[----:B------:R-:W3:Y:S01]  /*56c0*/  LDC.64 R4, c[0x0][0x8b0] ;  /* 0x00022c00ff047b82 */ /* 0x000ee20000000a00 */
[----:B------:R-:W4:Y:S01]  /*56d0*/  @UP1 LDCU.64 UR4, c[0x0][0x888] ;  /* 0x00011100ff0417ac */ /* 0x000f220008000a00 */
[----:B--2---:R-:W-:Y:S01]  /*56e0*/  ISETP.NE.U32.AND P3, PT, R6, RZ, PT ;  /* 0x000000ff0600720c */ /* 0x004fe20003f65070 */
[----:B----4-:R-:W-:Y:S03]  /*56f0*/  @UP1 UISETP.NE.U32.AND UP0, UPT, UR4, URZ, UPT ;  /* 0x000000ff0400128c */ /* 0x010fe6000bf05070 */
[----:B------:R-:W-:Y:S02]  /*5700*/  ISETP.NE.AND.EX P3, PT, R7, RZ, PT, P3 ;  /* 0x000000ff0700720c */ /* 0x000fe40003f65330 */
[----:B---3--:R-:W-:Y:S01]  /*5710*/  ISETP.NE.U32.AND P4, PT, R4, RZ, PT ;  /* 0x000000ff0400720c */ /* 0x008fe20003f85070 */
[----:B------:R-:W-:Y:S01]  /*5720*/  @UP1 UISETP.NE.AND.EX UP0, UPT, UR5, URZ, UPT, UP0 ;  /* 0x000000ff0500128c */ /* 0x000fe2000bf05300 */
[----:B------:R-:W-:Y:S02]  /*5730*/  @P0 PLOP3.LUT P1, PT, P3, PT, PT, 0x80, 0x8 ;  /* 0x000000000008081c */ /* 0x000fe40001f2f070 */
[----:B------:R-:W-:Y:S01]  /*5740*/  ISETP.NE.AND.EX P4, PT, R5, RZ, PT, P4 ;  /* 0x000000ff0500720c */ /* 0x000fe20003f85340 */
[----:B------:R-:W-:Y:S06]  /*5750*/  @UP1 USEL UR4, URZ, 0xffffffff, UP0 ;  /* 0xffffffffff041887 */ /* 0x000fec0008000000 */
[----:B-1----:R-:W-:Y:S06]  /*5760*/  @!P3 BRA `(.L_x_87) ;  /* 0x00000000003cb947 */ /* 0x002fec0003800000 */
[----:B------:R-:W1:Y:S01]  /*5770*/  LDC.64 R8, c[0x0][0x888] ;  /* 0x00022200ff087b82 */ /* 0x000e620000000a00 */
[----:B------:R-:W2:Y:S01]  /*5780*/  LDCU.64 UR6, c[0x0][0x358] ;  /* 0x00006b00ff0677ac */ /* 0x000ea20008000a00 */
[----:B------:R-:W-:Y:S01]  /*5790*/  IMAD.MOV.U32 R0, RZ, RZ, 0x1 ;  /* 0x00000001ff007424 */ /* 0x000fe200078e00ff */
[----:B-1----:R-:W-:Y:S04]  /*57a0*/  ISETP.NE.U32.AND P2, PT, R8, RZ, PT ;  /* 0x000000ff0800720c */ /* 0x002fe80003f45070 */
[----:B------:R-:W-:Y:S11]  /*57b0*/  ISETP.NE.AND.EX P2, PT, R9, RZ, PT, P2 ;  /* 0x000000ff0900720c */ /* 0x000ff60003f45320 */
[----:B------:R-:W-:Y:S02]  /*57c0*/  @!UPT UIADD3 URZ, UPT, UPT, URZ, URZ, URZ ;  /* 0x000000fffffff290 */ /* 0x000fe4000fffe0ff */
[----:B------:R-:W1:Y:S01]  /*57d0*/  @P2 LDC.64 R8, c[0x0][0x888] ;  /* 0x00022200ff082b82 */ /* 0x000e620000000a00 */
[----:B------:R-:W-:Y:S04]  /*57e0*/  @P2 IMAD R3, R6, UR36, RZ ;  /* 0x0000002406032c24 */ /* 0x000fe8000f8e02ff */
[----:B-1----:R-:W-:Y:S04]  /*57f0*/  @P2 IMAD.WIDE R8, R3, 0x4, R8 ;  /* 0x0000000403082825 */ /* 0x002fe800078e0208 */
[----:B------:R-:W-:Y:S01]  /*5800*/  IMAD.MOV.U32 R3, RZ, RZ, 0x1 ;  /* 0x00000001ff037424 */ /* 0x000fe200078e00ff */
[----:B--2--5:R1:W5:Y:S04]  /*5810*/  @P2 LDG.E R154, desc[UR6][R8.64] ;  /* 0x00000006089a2981 */ /* 0x024368000c1e1900 */
[----:B------:R-:W-:Y:S04]  /*5820*/  @P2 PRMT R16, R3, 0x7610, R16 ;  /* 0x0000761003102816 */ /* 0x000fe80000000010 */
[----:B------:R-:W-:Y:S05]  /*5830*/  @!P2 PRMT R16, R0, 0x7610, R16 ;  /* 0x000076100010a816 */ /* 0x000fea0000000010 */
[----:B------:R1:W-:Y:S02]  /*5840*/  STL.S16 [R1], R16 ;  /* 0x0000001001007387 */ /* 0x0003e40000100600 */
[----:B-1----:R-:W2:Y:S02]  /*5850*/  @!P2 LDC R154, c[0x0][0x880] ;  /* 0x00022000ff9aab82 */ /* 0x002ea40000000800 */
.L_x_87:
[----:B------:R-:W-:Y:S05]  /*5860*/  @!P4 BRA `(.L_x_88) ;  /* 0x000000000028c947 */ /* 0x000fea0003800000 */
[----:B------:R-:W1:Y:S01]  /*5870*/  LDC.64 R6, c[0x0][0x8a8] ;  /* 0x00022a00ff067b82 */ /* 0x000e620000000a00 */
[----:B------:R-:W3:Y:S01]  /*5880*/  LDCU.64 UR6, c[0x0][0x358] ;  /* 0x00006b00ff0677ac */ /* 0x000ee20008000a00 */
[----:B-1----:R-:W-:Y:S04]  /*5890*/  ISETP.NE.U32.AND P2, PT, R6, RZ, PT ;  /* 0x000000ff0600720c */ /* 0x002fe80003f45070 */
[----:B------:R-:W-:Y:S11]  /*58a0*/  ISETP.NE.AND.EX P2, PT, R7, RZ, PT, P2 ;  /* 0x000000ff0700720c */ /* 0x000ff60003f45320 */
[----:B------:R-:W-:Y:S02]  /*58b0*/  @!UPT UIADD3 URZ, UPT, UPT, URZ, URZ, URZ ;  /* 0x000000fffffff290 */ /* 0x000fe4000fffe0ff */
[----:B------:R-:W1:Y:S01]  /*58c0*/  @P2 LDC.64 R6, c[0x0][0x8a8] ;  /* 0x00022a00ff062b82 */ /* 0x000e620000000a00 */
[----:B------:R-:W-:Y:S04]  /*58d0*/  @P2 IMAD R3, R4, UR36, RZ ;  /* 0x0000002404032c24 */ /* 0x000fe8000f8e02ff */
[----:B-1----:R-:W-:Y:S05]  /*58e0*/  @P2 IMAD.WIDE R6, R3, 0x4, R6 ;  /* 0x0000000403062825 */ /* 0x002fea00078e0206 */
[----:B---3-5:R1:W5:Y:S02]  /*58f0*/  @P2 LDG.E R152, desc[UR6][R6.64] ;  /* 0x0000000606982981 */ /* 0x028364000c1e1900 */
[----:B-1----:R-:W3:Y:S02]  /*5900*/  @!P2 LDC R152, c[0x0][0x8a0] ;  /* 0x00022800ff98ab82 */ /* 0x002ee40000000800 */
.L_x_88:
[----:B------:R-:W4:Y:S01]  /*5910*/  LDL R7, [R1+0x4] ;  /* 0x0000040001077983 */ /* 0x000f220000100800 */
[----:B--2--5:R-:W-:Y:S01]  /*5920*/  @P0 ISETP.NE.AND P4, PT, R154, RZ, PT ;  /* 0x000000ff9a00020c */ /* 0x024fe20003f85270 */
[----:B------:R-:W-:Y:S01]  /*5930*/  IMAD.U32 R3, RZ, RZ, UR4 ;  /* 0x00000004ff037e24 */ /* 0x000fe2000f8e00ff */
[----:B------:R-:W-:Y:S01]  /*5940*/  @P0 LOP3.LUT P2, RZ, R16, 0xff, RZ, 0xc0, !PT ;  /* 0x000000ff10ff0812 */ /* 0x000fe2000784c0ff */
[----:B------:R-:W-:Y:S01]  /*5950*/  BSSY B1, `(.L_x_89) ;  /* 0x000006a000017945 */ /* 0x000fe20003800000 */
[----:B------:R-:W-:Y:S02]  /*5960*/  @P0 SEL R4, RZ, 0xffffffff, P4 ;  /* 0xffffffffff040807 */ /* 0x000fe40002000000 */
[----:B------:R-:W-:Y:S02]  /*5970*/  CS2R R190, SRZ ;  /* 0x0000000000be7805 */ /* 0x000fe4000001ff00 */
[----:B------:R-:W-:Y:S02]  /*5980*/  PLOP3.LUT P5, PT, PT, PT, PT, 0x8, 0x80 ;  /* 0x000000000080781c */ /* 0x000fe40003fae170 */
[----:B------:R-:W-:Y:S02]  /*5990*/  CS2R R188, SRZ ;  /* 0x0000000000bc7805 */ /* 0x000fe4000001ff00 */
[----:B------:R-:W-:Y:S01]  /*59a0*/  @P1 SEL R4, R3, R4, !P2 ;  /* 0x0000000403041207 */ /* 0x000fe20005000000 */
[----:B------:R-:W-:Y:S01]  /*59b0*/  IMAD.U32 R3, RZ, RZ, UR50 ;  /* 0x00000032ff037e24 */ /* 0x000fe2000f8e00ff */
[----:B------:R-:W-:Y:S02]  /*59c0*/  CS2R R186, SRZ ;  /* 0x0000000000ba7805 */ /* 0x000fe4000001ff00 */
[----:B------:R-:W-:Y:S02]  /*59d0*/  CS2R R184, SRZ ;  /* 0x0000000000b87805 */ /* 0x000fe4000001ff00 */
[----:B------:R-:W-:Y:S02]  /*59e0*/  @P0 LOP3.LUT R4, R4, 0x1, RZ, 0xc0, !PT ;  /* 0x0000000104040812 */ /* 0x000fe400078ec0ff */
[----:B------:R-:W-:Y:S02]  /*59f0*/  CS2R R194, SRZ ;  /* 0x0000000000c27805 */ /* 0x000fe4000001ff00 */
[----:B------:R-:W-:Y:S02]  /*5a00*/  SHF.L.U32 R5, R3, 0x1f, RZ ;  /* 0x0000001f03057819 */ /* 0x000fe400000006ff */
[----:B------:R-:W-:Y:S02]  /*5a10*/  CS2R R192, SRZ ;  /* 0x0000000000c07805 */ /* 0x000fe4000001ff00 */
[----:B------:R-:W-:Y:S01]  /*5a20*/  ISETP.NE.U32.OR P1, PT, R4, 0x1, !P0 ;  /* 0x000000010400780c */ /* 0x000fe20004725470 */
[----:B------:R-:W-:Y:S01]  /*5a30*/  IMAD.U32 R4, RZ, RZ, UR43 ;  /* 0x0000002bff047e24 */ /* 0x000fe2000f8e00ff */
[----:B------:R-:W-:Y:S02]  /*5a40*/  CS2R R198, SRZ ;  /* 0x0000000000c67805 */ /* 0x000fe4000001ff00 */
[----:B------:R-:W-:Y:S02]  /*5a50*/  CS2R R196, SRZ ;  /* 0x0000000000c47805 */ /* 0x000fe4000001ff00 */
[----:B------:R-:W-:Y:S02]  /*5a60*/  CS2R R182, SRZ ;  /* 0x0000000000b67805 */ /* 0x000fe4000001ff00 */
[----:B------:R-:W-:Y:S02]  /*5a70*/  CS2R R180, SRZ ;  /* 0x0000000000b47805 */ /* 0x000fe4000001ff00 */
[----:B------:R-:W-:Y:S02]  /*5a80*/  LEA R0, R4, UR44, 0x3 ;  /* 0x0000002c04007c11 */ /* 0x000fe4000f8e18ff */
[----:B------:R-:W-:Y:S02]  /*5a90*/  CS2R R178, SRZ ;  /* 0x0000000000b27805 */ /* 0x000fe4000001ff00 */
        /* <DEDUP_REMOVED lines=9> */
[----:B----4-:R-:W-:Y:S04]  /*5b30*/  @P1 SHF.L.U32 R6, R7, 0x1f, RZ ;  /* 0x0000001f07061819 */ /* 0x010fe800000006ff */
[----:B------:R-:W1:Y:S01]  /*5b40*/  @P1 SYNCS.PHASECHK.TRANS64.TRYWAIT P0, [UR44+0xa0], R6 ;  /* 0x0000a006ff0015a7 */ /* 0x000e62000800112c */
[----:B------:R2:W4:Y:S01]  /*5b50*/  SYNCS.PHASECHK.TRANS64.TRYWAIT P4, [R0+URZ+0xe0], R5 ;  /* 0x0000e005000075a7 */ /* 0x00052200080811ff */
[----:B-1----:R-:W-:Y:S01]  /*5b60*/  @P1 PLOP3.LUT P5, PT, P0, PT, PT, 0x8, 0x80 ;  /* 0x000000000080181c */ /* 0x002fe200007ae170 */
[----:B------:R-:W-:Y:S01]  /*5b70*/  @!UPT UIADD3 URZ, UPT, UPT, URZ, URZ, URZ ;  /* 0x000000fffffff290 */ /* 0x000fe2000fffe0ff */
[----:B--2-4-:R-:W-:Y:S11]  /*5b80*/  @!P1 BRA `(.L_x_90) ;  /* 0x0000000400189947 */ /* 0x014ff60003800000 */
[----:B------:R-:W-:Y:S01]  /*5b90*/  ISETP.NE.U32.AND P0, PT, RZ, UR56, PT ;  /* 0x00000038ff007c0c */ /* 0x000fe2000bf05070 */
[----:B------:R-:W-:Y:S01]  /*5ba0*/  BSSY B0, `(.L_x_91) ;  /* 0x0000022000007945 */ /* 0x000fe20003800000 */
[----:B------:R-:W-:Y:S02]  /*5bb0*/  ISETP.NE.AND P2, PT, R154, RZ, PT ;  /* 0x000000ff9a00720c */ /* 0x000fe40003f45270 */
[----:B------:R-:W-:Y:S02]  /*5bc0*/  CS2R R162, SRZ ;  /* 0x0000000000a27805 */ /* 0x000fe4000001ff00 */
[----:B------:R-:W-:Y:S02]  /*5bd0*/  ISETP.NE.AND.EX P0, PT, RZ, UR57, PT, P0 ;  /* 0x00000039ff007c0c */ /* 0x000fe4000bf05300 */
[----:B------:R-:W-:Y:S02]  /*5be0*/  CS2R R160, SRZ ;  /* 0x0000000000a07805 */ /* 0x000fe4000001ff00 */
[----:B------:R-:W-:Y:S02]  /*5bf0*/  LOP3.LUT P1, RZ, R16, 0xff, RZ, 0xc0, !PT ;  /* 0x000000ff10ff7812 */ /* 0x000fe4000782c0ff */
[----:B------:R-:W-:Y:S02]  /*5c00*/  CS2R R170, SRZ ;  /* 0x0000000000aa7805 */ /* 0x000fe4000001ff00 */
[----:B------:R-:W-:Y:S02]  /*5c10*/  SEL R3, RZ, 0xffffffff, P2 ;  /* 0xffffffffff037807 */ /* 0x000fe40001000000 */
[----:B------:R-:W-:Y:S02]  /*5c20*/  CS2R R168, SRZ ;  /* 0x0000000000a87805 */ /* 0x000fe4000001ff00 */
[----:B------:R-:W-:Y:S02]  /*5c30*/  SEL R4, RZ, 0xffffffff, P0 ;  /* 0xffffffffff047807 */ /* 0x000fe40000000000 */
[----:B------:R-:W-:Y:S02]  /*5c40*/  CS2R R178, SRZ ;  /* 0x0000000000b27805 */ /* 0x000fe4000001ff00 */
[----:B------:R-:W-:Y:S02]  /*5c50*/  PLOP3.LUT P0, PT, PT, PT, PT, 0x8, 0x80 ;  /* 0x000000000080781c */ /* 0x000fe40003f0e170 */
[----:B------:R-:W-:Y:S02]  /*5c60*/  CS2R R176, SRZ ;  /* 0x0000000000b07805 */ /* 0x000fe4000001ff00 */
[----:B------:R-:W-:Y:S02]  /*5c70*/  @P3 SEL R3, R4, R3, !P1 ;  /* 0x0000000304033207 */ /* 0x000fe40004800000 */
[----:B------:R-:W-:Y:S02]  /*5c80*/  CS2R R198, SRZ ;  /* 0x0000000000c67805 */ /* 0x000fe4000001ff00 */
[----:B------:R-:W-:Y:S02]  /*5c90*/  CS2R R196, SRZ ;  /* 0x0000000000c47805 */ /* 0x000fe4000001ff00 */
[----:B------:R-:W-:Y:S02]  /*5ca0*/  CS2R R186, SRZ ;  /* 0x0000000000ba7805 */ /* 0x000fe4000001ff00 */
[----:B------:R-:W-:Y:S02]  /*5cb0*/  LOP3.LUT R3, R3, 0x1, RZ, 0xc0, !PT ;  /* 0x0000000103037812 */ /* 0x000fe400078ec0ff */
[----:B------:R-:W-:Y:S02]  /*5cc0*/  CS2R R184, SRZ ;  /* 0x0000000000b87805 */ /* 0x000fe4000001ff00 */
[----:B------:R-:W-:Y:S11]  /*5cd0*/  ISETP.NE.U32.AND P1, PT, R3, 0x1, PT ;  /* 0x000000010300780c */ /* 0x000ff60003f25070 */
[----:B------:R-:W-:Y:S02]  /*5ce0*/  @!UPT UIADD3 URZ, UPT, UPT, URZ, URZ, URZ ;  /* 0x000000fffffff290 */ /* 0x000fe4000fffe0ff */
[----:B------:R-:W1:Y:S02]  /*5cf0*/  @P1 S2R R3, SR_TID.X ;  /* 0x0000000000031919 */ /* 0x000e640000002100 */
[C---:B-1----:R-:W-:Y:S02]  /*5d00*/  @P1 IMAD.SHL.U32 R6, R3.reuse, 0x20, RZ ;  /* 0x0000002003061824 */ /* 0x042fe400078e00ff */
[----:B------:R-:W-:Y:S03]  /*5d10*/  @P1 IMAD.SHL.U32 R3, R3, 0x4, RZ ;  /* 0x0000000403031824 */ /* 0x000fe600078e00ff */
[C---:B------:R-:W-:Y:S02]  /*5d20*/  @P1 LOP3.LUT R4, R6.reuse, 0x80, RZ, 0xc0, !PT ;  /* 0x0000008006041812 */ /* 0x040fe400078ec0ff */
[----:B------:R-:W-:Y:S02]  /*5d30*/  @P1 LOP3.LUT P2, RZ, R6, 0x80, RZ, 0xc0, !PT ;  /* 0x0000008006ff1812 */ /* 0x000fe4000784c0ff */
[----:B------:R-:W-:Y:S02]  /*5d40*/  @P1 LOP3.LUT R3, R4, 0x10, R3, 0xf8, !PT ;  /* 0x0000001004031812 */ /* 0x000fe400078ef803 */
[----:B------:R-:W-:Y:S02]  /*5d50*/  @P1 PLOP3.LUT P0, PT, P2, PT, PT, 0x80, 0x8 ;  /* 0x000000000008181c */ /* 0x000fe4000170f070 */
[----:B------:R-:W-:Y:S05]  /*5d60*/  @P1 LOP3.LUT R6, R3, 0xf60, R6, 0xf8, !PT ;  /* 0x00000f6003061812 */ /* 0x000fea00078ef806 */
[----:B------:R-:W-:Y:S01]  /*5d70*/  @P1 VIADD R4, R6, UR44 ;  /* 0x0000002c06041c36 */ /* 0x000fe20008000000 */
[----:B------:R-:W-:Y:S06]  /*5d80*/  @!P5 BRA `(.L_x_92) ;  /* 0x00000000000cd947 */ /* 0x000fec0003800000 */
[----:B------:R-:W-:Y:S04]  /*5d90*/  SHF.L.U32 R8, R7, 0x1f, RZ ;  /* 0x0000001f07087819 */ /* 0x000fe800000006ff */
[----:B------:R-:W1:Y:S02]  /*5da0*/  SYNCS.PHASECHK.TRANS64.TRYWAIT P2, [UR44+0xa0], R8 ;  /* 0x0000a008ff0075a7 */ /* 0x000e64000804112c */
[----:B-1----:R-:W-:Y:S05]  /*5db0*/  @!P2 BRA `(.L_x_93) ;  /* 0x00000044006ca947 */ /* 0x002fea0003800000 */
.L_x_92:
[----:B------:R-:W-:Y:S05]  /*5dc0*/  BSYNC B0 ;  /* 0x0000000000007941 */ /* 0x000fea0003800000 */
.L_x_91:
[----:B------:R-:W2:Y:S01]  /*5dd0*/  LDL.LU R7, [R1+0x4] ;  /* 0x0000040001077983 */ /* 0x000ea20000300800 */
[----:B------:R-:W-:Y:S02]  /*5de0*/  CS2R R166, SRZ ;  /* 0x0000000000a67805 */ /* 0x000fe4000001ff00 */
[----:B------:R-:W-:Y:S02]  /*5df0*/  CS2R R164, SRZ ;  /* 0x0000000000a47805 */ /* 0x000fe4000001ff00 */
[----:B------:R-:W-:Y:S01]  /*5e00*/  CS2R R174, SRZ ;  /* 0x0000000000ae7805 */ /* 0x000fe2000001ff00 */
[----:B------:R4:W2:Y:S01]  /*5e10*/  @P1 LDS.128 R160, [R6+UR44+0x200] ;  /* 0x0002002c06a01984 */ /* 0x0008a20008000c00 */
        /* <DEDUP_REMOVED lines=8> */
[----:B------:R-:W-:Y:S01]  /*5ea0*/  CS2R R188, SRZ ;  /* 0x0000000000bc7805 */ /* 0x000fe2000001ff00 */
[C---:B-1----:R-:W-:Y:S01]  /*5eb0*/  @P1 VIADD R3, R4.reuse, 0x10 ;  /* 0x0000001004031836 */ /* 0x042fe20000000000 */
[----:B------:R-:W-:Y:S01]  /*5ec0*/  UIADD3 UR4, UPT, UPT, UR44, 0xa8, URZ ;  /* 0x000000a82c047890 */ /* 0x000fe2000fffe0ff */
[----:B------:R4:W1:Y:S01]  /*5ed0*/  @P1 LDS.128 R196, [R6+UR44+0x3200] ;  /* 0x0032002c06c41984 */ /* 0x0008620008000c00 */
[----:B------:R-:W-:Y:S02]  /*5ee0*/  @P0 VIADD R3, R4, 0xfffffff0 ;  /* 0xfffffff004030836 */ /* 0x000fe40000000000 */
[----:B------:R-:W-:Y:S01]  /*5ef0*/  UPRMT UR4, UR61, 0x654, UR4 ;  /* 0x000006543d047896 */ /* 0x000fe20008000004 */
[----:B------:R4:W1:Y:S04]  /*5f00*/  @P1 LDS.128 R184, [R6+UR44+0x4200] ;  /* 0x0042002c06b81984 */ /* 0x0008680008000c00 */
[----:B------:R4:W1:Y:S04]  /*5f10*/  @P1 LDS.128 R164, [R3+0x200] ;  /* 0x0002000003a41984 */ /* 0x0008680000000c00 */
[----:B------:R4:W1:Y:S04]  /*5f20*/  @P1 LDS.128 R172, [R3+0x1200] ;  /* 0x0012000003ac1984 */ /* 0x0008680000000c00 */
[----:B------:R4:W1:Y:S04]  /*5f30*/  @P1 LDS.128 R180, [R3+0x2200] ;  /* 0x0022000003b41984 */ /* 0x0008680000000c00 */
[----:B------:R4:W1:Y:S04]  /*5f40*/  @P1 LDS.128 R192, [R3+0x3200] ;  /* 0x0032000003c01984 */ /* 0x0008680000000c00 */
[----:B------:R4:W1:Y:S01]  /*5f50*/  @P1 LDS.128 R188, [R3+0x4200] ;  /* 0x0042000003bc1984 */ /* 0x0008620000000c00 */
[----:B------:R-:W-:Y:S01]  /*5f60*/  @!PT LDS RZ, [RZ] ;  /* 0x00000000fffff984 */ /* 0x000fe20000000800 */
[----:B------:R-:W-:Y:S01]  /*5f70*/  @!PT LDS RZ, [RZ] ;  /* 0x00000000fffff984 */ /* 0x000fe20000000800 */
[----:B------:R-:W-:Y:S01]  /*5f80*/  @!PT LDS RZ, [RZ] ;  /* 0x00000000fffff984 */ /* 0x000fe20000000800 */
[----:B------:R-:W-:Y:S01]  /*5f90*/  @!PT LDS RZ, [RZ] ;  /* 0x00000000fffff984 */ /* 0x000fe20000000800 */
[----:B------:R5:W-:Y:S06]  /*5fa0*/  MEMBAR.ALL.CTA ;  /* 0x0000000000007992 */ /* 0x000bec0000008000 */
[----:B-----5:R-:W5:Y:S02]  /*5fb0*/  FENCE.VIEW.ASYNC.S ;  /* 0x00000000000073c6 */ /* 0x020f640000000000 */
[----:B-----5:R-:W-:Y:S01]  /*5fc0*/  SYNCS.ARRIVE.TRANS64.RED.A1T0 RZ, [UR4], RZ ;  /* 0x000000ffffff79a7 */ /* 0x020fe20008100404 */
[----:B--2---:R-:W-:Y:S05]  /*5fd0*/  LOP3.LUT R7, R7, 0x1, RZ, 0x3c, !PT ;  /* 0x0000000107077812 */ /* 0x004fea00078e3cff */
[----:B-1----:R4:W-:Y:S02]  /*5fe0*/  STL [R1+0x4], R7 ;  /* 0x0000040701007387 */ /* 0x0029e40000100800 */
.L_x_90:
[----:B------:R-:W-:Y:S05]  /*5ff0*/  BSYNC B1 ;  /* 0x0000000000017941 */ /* 0x000fea0003800000 */
.L_x_89:
[----:B------:R-:W1:Y:S01]  /*6000*/  S2R R16, SR_TID.X ;  /* 0x0000000000107919 */ /* 0x000e620000002100 */
[----:B----4-:R-:W-:Y:S04]  /*6010*/  IMAD.U32 R3, RZ, RZ, UR43 ;  /* 0x0000002bff037e24 */ /* 0x010fe8000f8e00ff */
[----:B------:R-:W-:Y:S05]  /*6020*/  IMAD R153, R3, 0xa0, R2 ;  /* 0x000000a003997824 */ /* 0x000fea00078e0202 */
[----:B------:R-:W-:Y:S02]  /*6030*/  SHF.R.U32.HI R7, RZ, 0x15, R153 ;  /* 0x00000015ff077819 */ /* 0x000fe40000011699 */
[----:B-1----:R-:W-:Y:S04]  /*6040*/  SHF.R.U32.HI R16, RZ, 0x5, R16 ;  /* 0x00000005ff107819 */ /* 0x002fe80000011610 */
[----:B------:R-:W-:Y:S01]  /*6050*/  LOP3.LUT P0, RZ, R7, 0x3, R16, 0x48, !PT ;  /* 0x0000000307ff7812 */ /* 0x000fe20007804810 */
[----:B------:R-:W-:Y:S01]  /*6060*/  @!UPT UIADD3 URZ, UPT, UPT, URZ, URZ, URZ ;  /* 0x000000fffffff290 */ /* 0x000fe2000fffe0ff */
[----:B------:R-:W-:Y:S11]  /*6070*/  @P4 BRA `(.L_x_94) ;  /* 0x0000000000084947 */ /* 0x000ff60003800000 */
[----:B------:R-:W1:Y:S02]  /*6080*/  SYNCS.PHASECHK.TRANS64.TRYWAIT P1, [R0+URZ+0xe0], R5 ;  /* 0x0000e005000075a7 */ /* 0x000e6400080211ff */
[----:B-1----:R-:W-:Y:S05]  /*6090*/  @!P1 BRA `(.L_x_95) ;  /* 0x0000004000cc9947 */ /* 0x002fea0003800000 */
.L_x_94:
[----:B------:R-:W-:Y:S05]  /*60a0*/  @!P0 BRA `(.L_x_96) ;  /* 0x0000000000408947 */ /* 0x000fea0003800000 */
[----:B------:R-:W1:Y:S01]  /*60b0*/  LDCU.64 UR8, c[0x4][0x70] ;  /* 0x01000e00ff0877ac */ /* 0x000e620008000a00 */
[----:B------:R-:W-:Y:S01]  /*60c0*/  MOV R15, 0x0 ;  /* 0x00000000000f7802 */ /* 0x000fe20000000f00 */
[----:B------:R-:W-:Y:S02]  /*60d0*/  HFMA2 R12, -RZ, RZ, 0, 5.9604644775390625e-08 ;  /* 0x00000001ff0c7431 */ /* 0x000fe400000001ff */
[----:B------:R-:W-:Y:S02]  /*60e0*/  IMAD.MOV.U32 R8, RZ, RZ, 0x192 ;  /* 0x00000192ff087424 */ /* 0x000fe400078e00ff */
[----:B------:R-:W-:Y:S01]  /*60f0*/  IMAD.MOV.U32 R13, RZ, RZ, RZ ;  /* 0x000000ffff0d7224 */ /* 0x000fe200078e00ff */
[----:B------:R-:W2:Y:S01]  /*6100*/  LDCU.64 UR6, c[0x4][0x78] ;  /* 0x01000f00ff0677ac */ /* 0x000ea20008000a00 */
[----:B------:R-:W4:Y:S01]  /*6110*/  LDC.64 R14, c[0x4][R15] ;  /* 0x010000000f0e7b82 */ /* 0x000f220000000a00 */
[----:B------:R-:W5:Y:S01]  /*6120*/  LDCU.64 UR4, c[0x4][0x10] ;  /* 0x01000200ff0477ac */ /* 0x000f620008000a00 */
[----:B-1----:R-:W-:Y:S01]  /*6130*/  MOV R5, UR9 ;  /* 0x0000000900057c02 */ /* 0x002fe20008000f00 */
[----:B------:R-:W-:Y:S01]  /*6140*/  IMAD.U32 R4, RZ, RZ, UR8 ;  /* 0x00000008ff047e24 */ /* 0x000fe2000f8e00ff */
[----:B--2---:R-:W-:Y:S01]  /*6150*/  MOV R7, UR7 ;  /* 0x0000000700077c02 */ /* 0x004fe20008000f00 */
[----:B------:R-:W-:Y:S01]  /*6160*/  IMAD.U32 R6, RZ, RZ, UR6 ;  /* 0x00000006ff067e24 */ /* 0x000fe2000f8e00ff */
[----:B-----5:R-:W-:Y:S01]  /*6170*/  MOV R11, UR5 ;  /* 0x00000005000b7c02 */ /* 0x020fe20008000f00 */
[----:B------:R-:W-:Y:S02]  /*6180*/  IMAD.U32 R10, RZ, RZ, UR4 ;  /* 0x00000004ff0a7e24 */ /* 0x000fe4000f8e00ff */
[----:B------:R-:W-:Y:S07]  /*6190*/  LEPC R20, `(.L_x_96) ;  /* 0x000000001014794e */ /* 0x000fee0000000000 */
[----:B---34-:R-:W-:Y:S05]  /*61a0*/  CALL.ABS.NOINC R14 ;  /* 0x000000000e007343 */ /* 0x018fea0003c00000 */
.L_x_96:
[----:B------:R-:W-:Y:S05]  /*61b0*/  WARPSYNC.ALL ;  /* 0x0000000000007948 */ /* 0x000fea0003800000 */
[C---:B------:R-:W-:Y:S01]  /*61c0*/  R2UR UR4, R153.reuse ;  /* 0x00000000990472ca */ /* 0x040fe200000e0000 */
[----:B------:R-:W-:Y:S05]  /*61d0*/  VIADD R3, R153, 0x20 ;  /* 0x0000002099037836 */ /* 0x000fea0000000000 */
[----:B------:R-:W-:Y:S04]  /*61e0*/  SHF.R.U32.HI R3, RZ, 0x15, R3 ;  /* 0x00000015ff037819 */ /* 0x000fe80000011603 */
[----:B------:R-:W-:Y:S03]  /*61f0*/  LOP3.LUT P0, RZ, R3, 0x3, R16, 0x48, !PT ;  /* 0x0000000303ff7812 */ /* 0x000fe60007804810 */
[----:B------:R-:W2:Y:S10]  /*6200*/  LDTM.x32 R120, tmem[UR4] ;  /* 0x00000004007879ee */ /* 0x000eb400082c0000 */
[----:B--2---:R-:W-:Y:S05]  /*6210*/  @!P0 BRA `(.L_x_97) ;  /* 0x0000000000408947 */ /* 0x004fea0003800000 */
        /* <DEDUP_REMOVED lines=16> */
.L_x_97:
[----:B------:R-:W-:Y:S05]  /*6320*/  WARPSYNC.ALL ;  /* 0x0000000000007948 */ /* 0x000fea0003800000 */
[C---:B------:R-:W-:Y:S01]  /*6330*/  R2UR UR4, R153.reuse ;  /* 0x00000000990472ca */ /* 0x040fe200000e0000 */
[----:B------:R-:W-:Y:S05]  /*6340*/  VIADD R3, R153, 0x40 ;  /* 0x0000004099037836 */ /* 0x000fea0000000000 */
[----:B------:R-:W-:Y:S04]  /*6350*/  SHF.R.U32.HI R3, RZ, 0x15, R3 ;  /* 0x00000015ff037819 */ /* 0x000fe80000011603 */
[----:B------:R-:W-:Y:S03]  /*6360*/  LOP3.LUT P0, RZ, R3, 0x3, R16, 0x48, !PT ;  /* 0x0000000303ff7812 */ /* 0x000fe60007804810 */
[----:B------:R-:W2:Y:S10]  /*6370*/  LDTM.x32 R88, tmem[UR4+0x20] ;  /* 0x00002004005879ee */ /* 0x000eb400082c0000 */
        /* <DEDUP_REMOVED lines=17> */
.L_x_98:
        /* <DEDUP_REMOVED lines=23> */
.L_x_99:
        /* <DEDUP_REMOVED lines=23> */
.L_x_100:
[----:B-1----:R-:W1:Y:S01]  /*6770*/  S2R R0, SR_TID.X ;  /* 0x0000000000007919 */ /* 0x002e620000002100 */
[----:B------:R-:W-:Y:S05]  /*6780*/  WARPSYNC.ALL ;  /* 0x0000000000007948 */ /* 0x000fea0003800000 */
[----:B-1----:R-:W-:Y:S02]  /*6790*/  LOP3.LUT P1, RZ, R0, 0x60, RZ, 0xc0, !PT ;  /* 0x0000006000ff7812 */ /* 0x002fe4000782c0ff */
[----:B------:R-:W-:Y:S01]  /*67a0*/  SHF.L.U32 R156, R160, 0x10, RZ ;  /* 0x00000010a09c7819 */ /* 0x000fe200000006ff */
[----:B---3--:R-:W-:Y:S01]  /*67b0*/  IMAD R106, R152, R106, RZ ;  /* 0x0000006a986a7224 */ /* 0x008fe200078e02ff */
[----:B------:R-:W-:Y:S01]  /*67c0*/  PRMT R155, R160, 0x8880, RZ ;  /* 0x00008880a09b7816 */ /* 0x000fe200000000ff */
[----:B------:R-:W-:Y:S01]  /*67d0*/  IMAD R107, R152, R107, RZ ;  /* 0x0000006b986b7224 */ /* 0x000fe200078e02ff */
[----:B------:R-:W-:Y:S01]  /*67e0*/  SHF.L.U32 R157, R160, 0x8, RZ ;  /* 0x00000008a09d7819 */ /* 0x000fe200000006ff */
[C---:B------:R-:W-:Y:S01]  /*67f0*/  IMAD R104, R152.reuse, R104, RZ ;  /* 0x0000006898687224 */ /* 0x040fe200078e02ff */
[----:B------:R-:W-:Y:S01]  /*6800*/  SHF.R.S32.HI R158, RZ, 0x18, R160 ;  /* 0x00000018ff9e7819 */ /* 0x000fe200000114a0 */
[----:B------:R-:W-:Y:S01]  /*6810*/  IMAD R105, R152, R105, RZ ;  /* 0x0000006998697224 */ /* 0x000fe200078e02ff */
[C---:B------:R-:W-:Y:S01]  /*6820*/  PRMT R210, R161.reuse, 0x8880, RZ ;  /* 0x00008880a1d27816 */ /* 0x040fe200000000ff */
[----:B------:R1:W-:Y:S01]  /*6830*/  STL.64 [R1+0x10], R106 ;  /* 0x0000106a01007387 */ /* 0x0003e20000100a00 */
[C---:B------:R-:W-:Y:S01]  /*6840*/  SHF.L.U32 R206, R161.reuse, 0x8, RZ ;  /* 0x00000008a1ce7819 */ /* 0x040fe200000006ff */
[----:B------:R-:W-:Y:S01]  /*6850*/  IMAD.U32 R208, R161, 0x10000, RZ ;  /* 0x00010000a1d07824 */ /* 0x000fe200078e00ff */
[----:B------:R-:W-:Y:S01]  /*6860*/  SHF.R.S32.HI R159, RZ, 0x18, R161 ;  /* 0x00000018ff9f7819 */ /* 0x000fe200000114a1 */
[C---:B------:R-:W-:Y:S01]  /*6870*/  IMAD.SHL.U32 R250, R162.reuse, 0x100, RZ ;  /* 0x00000100a2fa7824 */ /* 0x040fe200078e00ff */
[----:B------:R-:W-:Y:S01]  /*6880*/  PRMT R161, R162, 0x8880, RZ ;  /* 0x00008880a2a17816 */ /* 0x000fe200000000ff */
[----:B------:R-:W-:Y:S01]  /*6890*/  IMAD R0, R152, R120, RZ ;  /* 0x0000007898007224 */ /* 0x000fe200078e02ff */
[----:B------:R-:W-:Y:S01]  /*68a0*/  SHF.L.U32 R251, R162, 0x10, RZ ;  /* 0x00000010a2fb7819 */ /* 0x000fe200000006ff */
[C---:B------:R-:W-:Y:S01]  /*68b0*/  IMAD R3, R152.reuse, R121, RZ ;  /* 0x0000007998037224 */ /* 0x040fe200078e02ff */
[----:B------:R-:W-:Y:S01]  /*68c0*/  SHF.R.S32.HI R160, RZ, 0x18, R162 ;  /* 0x00000018ffa07819 */ /* 0x000fe200000114a2 */
[C---:B------:R-:W-:Y:S01]  /*68d0*/  IMAD R4, R152.reuse, R122, RZ ;  /* 0x0000007a98047224 */ /* 0x040fe200078e02ff */
[C---:B------:R-:W-:Y:S01]  /*68e0*/  PRMT R248, R163.reuse, 0x8880, RZ ;  /* 0x00008880a3f87816 */ /* 0x040fe200000000ff */
[C---:B------:R-:W-:Y:S01]  /*68f0*/  IMAD R120, R152.reuse, R142, RZ ;  /* 0x0000008e98787224 */ /* 0x040fe200078e02ff */
[C---:B------:R-:W-:Y:S01]  /*6900*/  SHF.L.U32 R242, R163.reuse, 0x10, RZ ;  /* 0x00000010a3f27819 */ /* 0x040fe200000006ff */
[C---:B------:R-:W-:Y:S01]  /*6910*/  IMAD R121, R152.reuse, R143, RZ ;  /* 0x0000008f98797224 */ /* 0x040fe200078e02ff */
[----:B------:R-:W-:Y:S01]  /*6920*/  SHF.L.U32 R241, R163, 0x8, RZ ;  /* 0x00000008a3f17819 */ /* 0x000fe200000006ff */
[C---:B------:R-:W-:Y:S01]  /*6930*/  IMAD R122, R152.reuse, R144, RZ ;  /* 0x00000090987a7224 */ /* 0x040fe200078e02ff */
[----:B------:R-:W-:Y:S01]  /*6940*/  SHF.R.S32.HI R162, RZ, 0x18, R163 ;  /* 0x00000018ffa27819 */ /* 0x000fe200000114a3 */
[----:B------:R-:W-:Y:S01]  /*6950*/  IMAD R9, R152, R127, RZ ;  /* 0x0000007f98097224 */ /* 0x000fe200078e02ff */
[C---:B------:R-:W-:Y:S01]  /*6960*/  PRMT R144, R164.reuse, 0x8880, RZ ;  /* 0x00008880a4907816 */ /* 0x040fe200000000ff */
[C---:B------:R-:W-:Y:S01]  /*6970*/  IMAD.U32 R143, R164.reuse, 0x10000, RZ ;  /* 0x00010000a48f7824 */ /* 0x040fe200078e00ff */
[----:B------:R-:W-:Y:S01]  /*6980*/  SHF.L.U32 R142, R164, 0x8, RZ ;  /* 0x00000008a48e7819 */ /* 0x000fe200000006ff */
[C---:B------:R-:W-:Y:S01]  /*6990*/  IMAD R6, R152.reuse, R124, RZ ;  /* 0x0000007c98067224 */ /* 0x040fe200078e02ff */
[----:B------:R-:W-:Y:S01]  /*69a0*/  SHF.R.S32.HI R163, RZ, 0x18, R164 ;  /* 0x00000018ffa37819 */ /* 0x000fe200000114a4 */
[C---:B------:R-:W-:Y:S01]  /*69b0*/  IMAD R19, R152.reuse, R137, RZ ;  /* 0x0000008998137224 */ /* 0x040fe200078e02ff */
[----:B------:R-:W-:Y:S01]  /*69c0*/  SHF.R.S32.HI R156, RZ, 0x18, R156 ;  /* 0x00000018ff9c7819 */ /* 0x000fe2000001149c */
[C---:B------:R-:W-:Y:S01]  /*69d0*/  IMAD R127, R152.reuse, R149, RZ ;  /* 0x00000095987f7224 */ /* 0x040fe200078e02ff */
[C---:B------:R-:W-:Y:S01]  /*69e0*/  PRMT R252, R165.reuse, 0x8880, RZ ;  /* 0x00008880a5fc7816 */ /* 0x040fe200000000ff */
[C---:B------:R-:W-:Y:S01]  /*69f0*/  IMAD.SHL.U32 R247, R165.reuse, 0x100, RZ ;  /* 0x00000100a5f77824 */ /* 0x040fe200078e00ff */
[----:B------:R-:W-:Y:S01]  /*6a00*/  SHF.L.U32 R249, R165, 0x10, RZ ;  /* 0x00000010a5f97819 */ /* 0x000fe200000006ff */
[C---:B------:R-:W-:Y:S01]  /*6a10*/  IMAD R5, R152.reuse, R123, RZ ;  /* 0x0000007b98057224 */ /* 0x040fe200078e02ff */
[----:B------:R-:W-:Y:S01]  /*6a20*/  SHF.R.S32.HI R164, RZ, 0x18, R165 ;  /* 0x00000018ffa47819 */ /* 0x000fe200000114a5 */
[----:B------:R-:W-:Y:S01]  /*6a30*/  IMAD R7, R152, R125, RZ ;  /* 0x0000007d98077224 */ /* 0x000fe200078e02ff */
[----:B------:R-:W-:Y:S01]  /*6a40*/  PRMT R149, R166, 0x8880, RZ ;  /* 0x00008880a6957816 */ /* 0x000fe200000000ff */
[----:B------:R-:W-:Y:S01]  /*6a50*/  IMAD R13, R152, R131, RZ ;  /* 0x00000083980d7224 */ /* 0x000fe200078e02ff */
[----:B------:R-:W-:Y:S01]  /*6a60*/  SHF.L.U32 R218, R166, 0x10, RZ ;  /* 0x00000010a6da7819 */ /* 0x000fe200000006ff */
[----:B------:R-:W-:Y:S01]  /*6a70*/  IMAD R14, R152, R132, RZ ;  /* 0x00000084980e7224 */ /* 0x000fe200078e02ff */
[----:B------:R-:W-:Y:S01]  /*6a80*/  SHF.L.U32 R137, R166, 0x8, RZ ;  /* 0x00000008a6897819 */ /* 0x000fe200000006ff */
[C---:B------:R-:W-:Y:S01]  /*6a90*/  IMAD R124, R152.reuse, R146, RZ ;  /* 0x00000092987c7224 */ /* 0x040fe200078e02ff */
[----:B------:R-:W-:Y:S01]  /*6aa0*/  SHF.R.S32.HI R165, RZ, 0x18, R166 ;  /* 0x00000018ffa57819 */ /* 0x000fe200000114a6 */
[C---:B------:R-:W-:Y:S01]  /*6ab0*/  IMAD R10, R152.reuse, R128, RZ ;  /* 0x00000080980a7224 */ /* 0x040fe200078e02ff */
[----:B------:R-:W-:Y:S01]  /*6ac0*/  SHF.R.S32.HI R157, RZ, 0x18, R157 ;  /* 0x00000018ff9d7819 */ /* 0x000fe2000001149d */
[C---:B------:R-:W-:Y:S01]  /*6ad0*/  IMAD R123, R152.reuse, R145, RZ ;  /* 0x00000091987b7224 */ /* 0x040fe200078e02ff */
[C---:B------:R-:W-:Y:S01]  /*6ae0*/  PRMT R131, R167.reuse, 0x8880, RZ ;  /* 0x00008880a7837816 */ /* 0x040fe200000000ff */
[----:B------:R-:W-:Y:S01]  /*6af0*/  IMAD R125, R152, R147, RZ ;  /* 0x00000093987d7224 */ /* 0x000fe200078e02ff */
[C---:B------:R-:W-:Y:S01]  /*6b00*/  SHF.L.U32 R132, R167.reuse, 0x8, RZ ;  /* 0x00000008a7847819 */ /* 0x040fe200000006ff */
[----:B------:R-:W-:Y:S01]  /*6b10*/  IMAD.U32 R146, R167, 0x10000, RZ ;  /* 0x00010000a7927824 */ /* 0x000fe200078e00ff */
[----:B------:R-:W-:Y:S01]  /*6b20*/  SHF.R.S32.HI R166, RZ, 0x18, R167 ;  /* 0x00000018ffa67819 */ /* 0x000fe200000114a7 */
[----:B------:R-:W-:Y:S01]  /*6b30*/  IMAD R0, R155, R154, R0 ;  /* 0x0000009a9b007224 */ /* 0x000fe200078e0200 */
[----:B------:R-:W-:Y:S01]  /*6b40*/  PRMT R224, R168, 0x8880, RZ ;  /* 0x00008880a8e07816 */ /* 0x000fe200000000ff */
[----:B------:R-:W-:Y:S01]  /*6b50*/  IMAD R128, R152, R150, RZ ;  /* 0x0000009698807224 */ /* 0x000fe200078e02ff */
[C---:B------:R-:W-:Y:S01]  /*6b60*/  SHF.L.U32 R147, R168.reuse, 0x10, RZ ;  /* 0x00000010a8937819 */ /* 0x040fe200000006ff */
[----:B------:R-:W-:Y:S01]  /*6b70*/  IMAD.SHL.U32 R145, R168, 0x100, RZ ;  /* 0x00000100a8917824 */ /* 0x000fe200078e00ff */
[----:B------:R-:W-:Y:S01]  /*6b80*/  SHF.R.S32.HI R167, RZ, 0x18, R168 ;  /* 0x00000018ffa77819 */ /* 0x000fe200000114a8 */
[C---:B------:R-:W-:Y:S01]  /*6b90*/  IMAD R8, R152.reuse, R126, RZ ;  /* 0x0000007e98087224 */ /* 0x040fe200078e02ff */
[C---:B------:R-:W-:Y:S01]  /*6ba0*/  PRMT R150, R169.reuse, 0x8880, RZ ;  /* 0x00008880a9967816 */ /* 0x040fe200000000ff */
[C---:B------:R-:W-:Y:S01]  /*6bb0*/  IMAD R11, R152.reuse, R129, RZ ;  /* 0x00000081980b7224 */ /* 0x040fe200078e02ff */
[C---:B------:R-:W-:Y:S01]  /*6bc0*/  SHF.L.U32 R228, R169.reuse, 0x10, RZ ;  /* 0x00000010a9e47819 */ /* 0x040fe200000006ff */
[----:B------:R-:W-:Y:S01]  /*6bd0*/  IMAD R12, R152, R130, RZ ;  /* 0x00000082980c7224 */ /* 0x000fe200078e02ff */
[----:B------:R-:W-:Y:S01]  /*6be0*/  SHF.L.U32 R226, R169, 0x8, RZ ;  /* 0x00000008a9e27819 */ /* 0x000fe200000006ff */
[----:B------:R-:W-:Y:S01]  /*6bf0*/  IMAD R3, R156, R154, R3 ;  /* 0x0000009a9c037224 */ /* 0x000fe200078e0203 */
[----:B------:R-:W-:Y:S01]  /*6c00*/  SHF.R.S32.HI R168, RZ, 0x18, R169 ;  /* 0x00000018ffa87819 */ /* 0x000fe200000114a9 */
[C---:B------:R-:W-:Y:S01]  /*6c10*/  IMAD R126, R152.reuse, R148, RZ ;  /* 0x00000094987e7224 */ /* 0x040fe200078e02ff */
[----:B------:R-:W-:Y:S01]  /*6c20*/  R2UR UR4, R153 ;  /* 0x00000000990472ca */ /* 0x000fe200000e0000 */
[----:B------:R-:W-:Y:S01]  /*6c30*/  IMAD R129, R152, R151, RZ ;  /* 0x0000009798817224 */ /* 0x000fe200078e02ff */
[C---:B------:R-:W-:Y:S01]  /*6c40*/  PRMT R212, R170.reuse, 0x8880, RZ ;  /* 0x00008880aad47816 */ /* 0x040fe200000000ff */
[C---:B------:R-:W-:Y:S01]  /*6c50*/  IMAD.U32 R215, R170.reuse, 0x10000, RZ ;  /* 0x00010000aad77824 */ /* 0x040fe200078e00ff */
[----:B------:R-:W-:Y:S01]  /*6c60*/  SHF.L.U32 R130, R170, 0x8, RZ ;  /* 0x00000008aa827819 */ /* 0x000fe200000006ff */
[----:B------:R-:W-:Y:S01]  /*6c70*/  IMAD R4, R157, R154, R4 ;  /* 0x0000009a9d047224 */ /* 0x000fe200078e0204 */
[----:B------:R-:W-:Y:S01]  /*6c80*/  SHF.R.S32.HI R169, RZ, 0x18, R170 ;  /* 0x00000018ffa97819 */ /* 0x000fe200000114aa */
[----:B------:R-:W-:Y:S01]  /*6c90*/  IMAD.U32 R245, R172, 0x10000, RZ ;  /* 0x00010000acf57824 */ /* 0x000fe200078e00ff */
[----:B------:R-:W-:Y:S01]  /*6ca0*/  MOV R155, R210 ;  /* 0x000000d2009b7202 */ /* 0x000fe20000000f00 */
[-C--:B------:R-:W-:Y:S01]  /*6cb0*/  IMAD R5, R158, R154.reuse, R5 ;  /* 0x0000009a9e057224 */ /* 0x080fe200078e0205 */
[C---:B------:R-:W-:Y:S01]  /*6cc0*/  PRMT R148, R171.reuse, 0x8880, RZ ;  /* 0x00008880ab947816 */ /* 0x040fe200000000ff */
[----:B------:R-:W-:Y:S01]  /*6cd0*/  IMAD.U32 R237, R174, 0x10000, RZ ;  /* 0x00010000aeed7824 */ /* 0x000fe200078e00ff */
[----:B------:R-:W-:Y:S01]  /*6ce0*/  SHF.L.U32 R153, R171, 0x10, RZ ;  /* 0x00000010ab997819 */ /* 0x000fe200000006ff */
[-C--:B------:R-:W-:Y:S01]  /*6cf0*/  IMAD R6, R155, R154.reuse, R6 ;  /* 0x0000009a9b067224 */ /* 0x080fe200078e0206 */
[----:B------:R-:W-:Y:S01]  /*6d00*/  SHF.L.U32 R151, R171, 0x8, RZ ;  /* 0x00000008ab977819 */ /* 0x000fe200000006ff */
[----:B------:R-:W-:Y:S01]  /*6d10*/  IMAD.U32 R222, R176, 0x10000, RZ ;  /* 0x00010000b0de7824 */ /* 0x000fe200078e00ff */
[----:B------:R-:W-:Y:S01]  /*6d20*/  SHF.R.S32.HI R170, RZ, 0x18, R171 ;  /* 0x00000018ffaa7819 */ /* 0x000fe200000114ab */
[----:B------:R-:W-:Y:S01]  /*6d30*/  IMAD.U32 R204, R178, 0x10000, RZ ;  /* 0x00010000b2cc7824 */ /* 0x000fe200078e00ff */
[----:B------:R-:W-:Y:S01]  /*6d40*/  PRMT R246, R172, 0x8880, RZ ;  /* 0x00008880acf67816 */ /* 0x000fe200000000ff */
[----:B------:R-:W-:Y:S01]  /*6d50*/  IMAD.U32 R232, R180, 0x10000, RZ ;  /* 0x00010000b4e87824 */ /* 0x000fe200078e00ff */
[----:B------:R-:W-:Y:S01]  /*6d60*/  SHF.L.U32 R244, R172, 0x8, RZ ;  /* 0x00000008acf47819 */ /* 0x000fe200000006ff */
[----:B------:R-:W-:Y:S01]  /*6d70*/  IMAD.U32 R216, R182, 0x10000, RZ ;  /* 0x00010000b6d87824 */ /* 0x000fe200078e00ff */
[----:B------:R-:W-:Y:S01]  /*6d80*/  SHF.R.S32.HI R171, RZ, 0x18, R172 ;  /* 0x00000018ffab7819 */ /* 0x000fe200000114ac */
[----:B------:R-:W-:Y:S01]  /*6d90*/  IMAD R15, R152, R133, RZ ;  /* 0x00000085980f7224 */ /* 0x000fe200078e02ff */
[----:B------:R-:W-:Y:S01]  /*6da0*/  SHF.R.S32.HI R156, RZ, 0x18, R208 ;  /* 0x00000018ff9c7819 */ /* 0x000fe200000114d0 */
[----:B------:R-:W-:Y:S01]  /*6db0*/  IMAD.U32 R208, R198, 0x10000, RZ ;  /* 0x00010000c6d07824 */ /* 0x000fe200078e00ff */
[C---:B------:R-:W-:Y:S01]  /*6dc0*/  PRMT R243, R173.reuse, 0x8880, RZ ;  /* 0x00008880adf37816 */ /* 0x040fe200000000ff */
[----:B------:R-:W-:Y:S01]  /*6dd0*/  IMAD R133, R152, R27, RZ ;  /* 0x0000001b98857224 */ /* 0x000fe200078e02ff */
[C---:B------:R-:W-:Y:S01]  /*6de0*/  SHF.L.U32 R240, R173.reuse, 0x10, RZ ;  /* 0x00000010adf07819 */ /* 0x040fe200000006ff */
[----:B------:R-:W-:Y:S01]  /*6df0*/  IMAD R7, R156, R154, R7 ;  /* 0x0000009a9c077224 */ /* 0x000fe200078e0207 */
[----:B------:R-:W-:Y:S01]  /*6e00*/  SHF.L.U32 R239, R173, 0x8, RZ ;  /* 0x00000008adef7819 */ /* 0x000fe200000006ff */
[----:B------:R-:W-:Y:S01]  /*6e10*/  IMAD.MOV.U32 R27, RZ, RZ, R248 ;  /* 0x000000ffff1b7224 */ /* 0x000fe200078e00f8 */
[----:B------:R-:W-:Y:S01]  /*6e20*/  SHF.R.S32.HI R172, RZ, 0x18, R173 ;  /* 0x00000018ffac7819 */ /* 0x000fe200000114ad */
[----:B------:R-:W-:Y:S01]  /*6e30*/  IMAD R17, R152, R135, RZ ;  /* 0x0000008798117224 */ /* 0x000fe200078e02ff */
[----:B------:R-:W-:Y:S01]  /*6e40*/  PRMT R238, R174, 0x8880, RZ ;  /* 0x00008880aeee7816 */ /* 0x000fe200000000ff */
        /* <DEDUP_REMOVED lines=9> */
[----:B------:R-:W-:Y:S01]  /*6ee0*/  SHF.L.U32 R233, R175, 0x10, RZ ;  /* 0x00000010afe97819 */ /* 0x000fe200000006ff */
[-C--:B------:R-:W-:Y:S01]  /*6ef0*/  IMAD R8, R157, R154.reuse, R8 ;  /* 0x0000009a9d087224 */ /* 0x080fe200078e0208 */
[----:B------:R-:W-:Y:S01]  /*6f00*/  SHF.L.U32 R231, R175, 0x8, RZ ;  /* 0x00000008afe77819 */ /* 0x000fe200000006ff */
[-C--:B------:R-:W-:Y:S01]  /*6f10*/  IMAD R9, R159, R154.reuse, R9 ;  /* 0x0000009a9f097224 */ /* 0x080fe200078e0209 */
[----:B------:R-:W-:Y:S01]  /*6f20*/  SHF.R.S32.HI R174, RZ, 0x18, R175 ;  /* 0x00000018ffae7819 */ /* 0x000fe200000114af */
[----:B------:R-:W-:Y:S01]  /*6f30*/  IMAD R10, R161, R154, R10 ;  /* 0x0000009aa10a7224 */ /* 0x000fe200078e020a */
        /* <DEDUP_REMOVED lines=11> */
[----:B------:R-:W-:Y:S01]  /*6ff0*/  IMAD R140, R152, R34, RZ ;  /* 0x00000022988c7224 */ /* 0x000fe200078e02ff */
[----:B------:R-:W-:Y:S01]  /*7000*/  SHF.R.S32.HI R176, RZ, 0x18, R177 ;  /* 0x00000018ffb07819 */ /* 0x000fe200000114b1 */
[----:B------:R-:W-:Y:S01]  /*7010*/  IMAD.MOV.U32 R35, RZ, RZ, R150 ;  /* 0x000000ffff237224 */ /* 0x000fe200078e0096 */
        /* <DEDUP_REMOVED lines=35> */
[----:B------:R-:W-:Y:S01]  /*7250*/  IMAD R103, R152, R103, RZ ;  /* 0x0000006798677224 */ /* 0x000fe200078e02ff */
[C---:B------:R-:W-:Y:S01]  /*7260*/  SHF.L.U32 R209, R183.reuse, 0x10, RZ ;  /* 0x00000010b7d17819 */ /* 0x040fe200000006ff */
[----:B------:R-:W-:Y:S01]  /*7270*/  IMAD.SHL.U32 R248, R194, 0x100, RZ ;  /* 0x00000100c2f87824 */ /* 0x000fe200078e00ff */
[----:B------:R-:W-:Y:S01]  /*7280*/  SHF.L.U32 R207, R183, 0x8, RZ ;  /* 0x00000008b7cf7819 */ /* 0x000fe200000006ff */
[C---:B------:R-:W-:Y:S01]  /*7290*/  IMAD R108, R152.reuse, R108, RZ ;  /* 0x0000006c986c7224 */ /* 0x040fe200078e02ff */
[----:B------:R-:W-:Y:S01]  /*72a0*/  SHF.R.S32.HI R182, RZ, 0x18, R183 ;  /* 0x00000018ffb67819 */ /* 0x000fe200000114b7 */
[----:B------:R-:W-:Y:S01]  /*72b0*/  IMAD.MOV.U32 R183, RZ, RZ, R131 ;  /* 0x000000ffffb77224 */ /* 0x000fe200078e0083 */
[----:B-1----:R-:W-:Y:S01]  /*72c0*/  MOV R106, R228 ;  /* 0x000000e4006a7202 */ /* 0x002fe20000000f00 */
[----:B------:R-:W-:Y:S01]  /*72d0*/  IMAD R131, R152, R25, RZ ;  /* 0x0000001998837224 */ /* 0x000fe200078e02ff */
[----:B------:R-:W-:Y:S01]  /*72e0*/  MOV R107, R226 ;  /* 0x000000e2006b7202 */ /* 0x000fe20000000f00 */
[----:B------:R-:W-:Y:S01]  /*72f0*/  IMAD.U32 R226, R196, 0x10000, RZ ;  /* 0x00010000c4e27824 */ /* 0x000fe200078e00ff */
[----:B------:R-:W-:Y:S01]  /*7300*/  MOV R159, R215 ;  /* 0x000000d7009f7202 */ /* 0x000fe20000000f00 */
[C---:B------:R-:W-:Y:S01]  /*7310*/  IMAD R109, R152.reuse, R109, RZ ;  /* 0x0000006d986d7224 */ /* 0x040fe200078e02ff */
[----:B------:R-:W-:Y:S01]  /*7320*/  MOV R161, R212 ;  /* 0x000000d400a17202 */ /* 0x000fe20000000f00 */
[----:B------:R-:W-:Y:S01]  /*7330*/  IMAD R110, R152, R110, RZ ;  /* 0x0000006e986e7224 */ /* 0x000fe200078e02ff */
[----:B------:R-:W-:Y:S01]  /*7340*/  PRMT R228, R196, 0x8880, RZ ;  /* 0x00008880c4e47816 */ /* 0x000fe200000000ff */
[----:B------:R-:W-:Y:S01]  /*7350*/  IMAD.MOV.U32 R32, RZ, RZ, R159 ;  /* 0x000000ffff207224 */ /* 0x000fe200078e009f */
[----:B------:R-:W-:Y:S01]  /*7360*/  SHF.R.S32.HI R155, RZ, 0x18, R196 ;  /* 0x00000018ff9b7819 */ /* 0x000fe200000114c4 */
        /* <DEDUP_REMOVED lines=13> */
[----:B------:R-:W-:Y:S01]  /*7440*/  PRMT R198, R199, 0x8880, RZ ;  /* 0x00008880c7c67816 */ /* 0x000fe200000000ff */
[C---:B------:R-:W-:Y:S01]  /*7450*/  IMAD R118, R152.reuse, R118, RZ ;  /* 0x0000007698767224 */ /* 0x040fe200078e02ff */
[----:B------:R-:W-:Y:S01]  /*7460*/  SHF.R.S32.HI R158, RZ, 0x18, R199 ;  /* 0x00000018ff9e7819 */ /* 0x000fe200000114c7 */
[C---:B------:R-:W-:Y:S01]  /*7470*/  IMAD R119, R152.reuse, R119, RZ ;  /* 0x0000007798777224 */ /* 0x040fe200078e02ff */
[----:B------:R-:W-:Y:S01]  /*7480*/  MOV R25, R132 ;  /* 0x0000008400197202 */ /* 0x000fe20000000f00 */
[C---:B------:R-:W-:Y:S01]  /*7490*/  IMAD R132, R152.reuse, R26, RZ ;  /* 0x0000001a98847224 */ /* 0x040fe200078e02ff */
[----:B------:R-:W-:Y:S01]  /*74a0*/  SHF.R.S32.HI R29, RZ, 0x18, R241 ;  /* 0x00000018ff1d7819 */ /* 0x000fe200000114f1 */
[C---:B------:R-:W-:Y:S01]  /*74b0*/  IMAD R56, R152.reuse, R56, RZ ;  /* 0x0000003898387224 */ /* 0x040fe200078e02ff */
[----:B------:R-:W-:Y:S01]  /*74c0*/  I2IP.S8.S32.SAT R26, R5, R4, RZ ;  /* 0x00000004051a7239 */ /* 0x000fe200000014ff */
[C---:B------:R-:W-:Y:S01]  /*74d0*/  IMAD R57, R152.reuse, R57, RZ ;  /* 0x0000003998397224 */ /* 0x040fe200078e02ff */
[----:B------:R-:W-:Y:S01]  /*74e0*/  MOV R30, R137 ;  /* 0x00000089001e7202 */ /* 0x000fe20000000f00 */
[C---:B------:R-:W-:Y:S01]  /*74f0*/  IMAD R137, R152.reuse, R31, RZ ;  /* 0x0000001f98897224 */ /* 0x040fe200078e02ff */
[----:B------:R-:W-:Y:S01]  /*7500*/  I2IP.S8.S32.SAT R28, R9, R8, RZ ;  /* 0x00000008091c7239 */ /* 0x000fe200000014ff */
[C---:B------:R-:W-:Y:S01]  /*7510*/  IMAD R58, R152.reuse, R58, RZ ;  /* 0x0000003a983a7224 */ /* 0x040fe200078e02ff */
[----:B------:R-:W-:Y:S01]  /*7520*/  MOV R8, R149 ;  /* 0x0000009500087202 */ /* 0x000fe20000000f00 */
        /* <DEDUP_REMOVED lines=8> */
[----:B------:R-:W-:Y:S01]  /*75b0*/  IMAD R63, R152, R63, RZ ;  /* 0x0000003f983f7224 */ /* 0x000fe200078e02ff */
[----:B------:R-:W-:Y:S01]  /*75c0*/  MOV R30, R148 ;  /* 0x00000094001e7202 */ /* 0x000fe20000000f00 */
[----:B------:R-:W-:Y:S01]  /*75d0*/  IMAD.SHL.U32 R148, R192, 0x100, RZ ;  /* 0x00000100c0947824 */ /* 0x000fe200078e00ff */
[----:B------:R-:W-:Y:S01]  /*75e0*/  SHF.R.S32.HI R161, RZ, 0x18, R194 ;  /* 0x00000018ffa17819 */ /* 0x000fe200000114c2 */
[C---:B------:R-:W-:Y:S01]  /*75f0*/  IMAD R64, R152.reuse, R64, RZ ;  /* 0x0000004098407224 */ /* 0x040fe200078e02ff */
[----:B------:R-:W-:Y:S01]  /*7600*/  SHF.L.U32 R145, R193, 0x10, RZ ;  /* 0x00000010c1917819 */ /* 0x000fe200000006ff */
        /* <DEDUP_REMOVED lines=9> */
[----:B------:R1:W-:Y:S01]  /*76a0*/  STL.64 [R1+0x8], R104 ;  /* 0x0000086801007387 */ /* 0x0003e20000100a00 */
[----:B------:R-:W2:Y:S01]  /*76b0*/  S2UR UR6, SR_CgaCtaId ;  /* 0x00000000000679c3 */ /* 0x000ea20000008800 */
[C---:B------:R-:W-:Y:S01]  /*76c0*/  IMAD R70, R152.reuse, R70, RZ ;  /* 0x0000004698467224 */ /* 0x040fe200078e02ff */
[----:B------:R-:W-:Y:S01]  /*76d0*/  BSSY.RECONVERGENT B0, `(.L_x_101) ;  /* 0x000021e000007945 */ /* 0x000fe20003800200 */
[C---:B------:R-:W-:Y:S02]  /*76e0*/  IMAD R72, R152.reuse, R72, RZ ;  /* 0x0000004898487224 */ /* 0x040fe400078e02ff */
        /* <DEDUP_REMOVED lines=10> */
[----:B------:R-:W-:Y:S01]  /*7790*/  IMAD R41, R152, R41, RZ ;  /* 0x0000002998297224 */ /* 0x000fe200078e02ff */
[----:B-1----:R-:W-:Y:S01]  /*77a0*/  MOV R105, R224 ;  /* 0x000000e000697202 */ /* 0x002fe20000000f00 */
[----:B------:R-:W-:Y:S01]  /*77b0*/  IMAD.MOV.U32 R104, RZ, RZ, R218 ;  /* 0x000000ffff687224 */ /* 0x000fe200078e00da */
[----:B------:R-:W-:Y:S01]  /*77c0*/  SHF.L.U32 R224, R196, 0x8, RZ ;  /* 0x00000008c4e07819 */ /* 0x000fe200000006ff */
[C---:B------:R-:W-:Y:S01]  /*77d0*/  IMAD R44, R152.reuse, R44, RZ ;  /* 0x0000002c982c7224 */ /* 0x040fe200078e02ff */
[----:B------:R-:W-:Y:S01]  /*77e0*/  PRMT R218, R197, 0x8880, RZ ;  /* 0x00008880c5da7816 */ /* 0x000fe200000000ff */
[C---:B------:R-:W-:Y:S01]  /*77f0*/  IMAD R45, R152.reuse, R45, RZ ;  /* 0x0000002d982d7224 */ /* 0x040fe200078e02ff */
[C---:B------:R-:W-:Y:S01]  /*7800*/  SHF.L.U32 R197, R199.reuse, 0x10, RZ ;  /* 0x00000010c7c57819 */ /* 0x040fe200000006ff */
[C---:B------:R-:W-:Y:S01]  /*7810*/  IMAD R48, R152.reuse, R48, RZ ;  /* 0x0000003098307224 */ /* 0x040fe200078e02ff */
[----:B------:R-:W-:Y:S01]  /*7820*/  SHF.L.U32 R196, R199, 0x8, RZ ;  /* 0x00000008c7c47819 */ /* 0x000fe200000006ff */
[----:B------:R-:W-:Y:S01]  /*7830*/  IMAD.MOV.U32 R199, RZ, RZ, R130 ;  /* 0x000000ffffc77224 */ /* 0x000fe200078e0082 */
[----:B------:R-:W-:Y:S01]  /*7840*/  MOV R5, R104 ;  /* 0x0000006800057202 */ /* 0x000fe20000000f00 */
[C---:B------:R-:W-:Y:S01]  /*7850*/  IMAD R130, R152.reuse, R24, RZ ;  /* 0x0000001898827224 */ /* 0x040fe200078e02ff */
[----:B------:R-:W-:Y:S01]  /*7860*/  SHF.R.S32.HI R24, RZ, 0x18, R251 ;  /* 0x00000018ff187819 */ /* 0x000fe200000114fb */
[C---:B------:R-:W-:Y:S01]  /*7870*/  IMAD R49, R152.reuse, R49, RZ ;  /* 0x0000003198317224 */ /* 0x040fe200078e02ff */
[----:B------:R-:W-:Y:S01]  /*7880*/  MOV R251, R25 ;  /* 0x0000001900fb7202 */ /* 0x000fe20000000f00 */
[----:B------:R-:W-:Y:S01]  /*7890*/  IMAD R52, R152, R52, RZ ;  /* 0x0000003498347224 */ /* 0x000fe200078e02ff */
[----:B------:R-:W-:Y:S01]  /*78a0*/  SHF.R.S32.HI R25, RZ, 0x18, R250 ;  /* 0x00000018ff197819 */ /* 0x000fe200000114fa */
[----:B------:R-:W-:Y:S01]  /*78b0*/  IMAD R11, R24, R154, R11 ;  /* 0x0000009a180b7224 */ /* 0x000fe200078e020b */
[----:B------:R-:W-:Y:S01]  /*78c0*/  SHF.R.S32.HI R24, RZ, 0x18, R242 ;  /* 0x00000018ff187819 */ /* 0x000fe200000114f2 */
[----:B------:R-:W-:Y:S01]  /*78d0*/  IMAD R53, R152, R53, RZ ;  /* 0x0000003598357224 */ /* 0x000fe200078e02ff */
[----:B------:R-:W-:Y:S01]  /*78e0*/  I2IP.S8.S32.SAT R104, R3, R0, R26 ;  /* 0x0000000003687239 */ /* 0x000fe2000000141a */
[----:B------:R-:W-:Y:S01]  /*78f0*/  IMAD R12, R25, R154, R12 ;  /* 0x0000009a190c7224 */ /* 0x000fe200078e020c */
[----:B------:R-:W-:Y:S01]  /*7900*/  MOV R25, R144 ;  /* 0x0000009000197202 */ /* 0x000fe20000000f00 */
[-C--:B------:R-:W-:Y:S01]  /*7910*/  IMAD R13, R160, R154.reuse, R13 ;  /* 0x0000009aa00d7224 */ /* 0x080fe200078e020d */
[----:B------:R-:W-:Y:S01]  /*7920*/  MOV R4, R105 ;  /* 0x0000006900047202 */ /* 0x000fe20000000f00 */
[-C--:B------:R-:W-:Y:S01]  /*7930*/  IMAD R14, R27, R154.reuse, R14 ;  /* 0x0000009a1b0e7224 */ /* 0x080fe200078e020e */
[----:B------:R-:W-:Y:S01]  /*7940*/  SHF.R.S32.HI R27, RZ, 0x18, R142 ;  /* 0x00000018ff1b7819 */ /* 0x000fe2000001148e */
[----:B------:R-:W-:Y:S01]  /*7950*/  IMAD R15, R24, R154, R15 ;  /* 0x0000009a180f7224 */ /* 0x000fe200078e020f */
[----:B------:R-:W-:Y:S01]  /*7960*/  SHF.R.S32.HI R24, RZ, 0x18, R143 ;  /* 0x00000018ff187819 */ /* 0x000fe2000001148f */
[----:B------:R-:W1:Y:S01]  /*7970*/  S2R R142, SR_TID.X ;  /* 0x00000000008e7919 */ /* 0x000e620000002100 */
[----:B------:R-:W-:Y:S01]  /*7980*/  I2IP.S8.S32.SAT R105, R7, R6, R28 ;  /* 0x0000000607697239 */ /* 0x000fe2000000141c */
[----:B------:R-:W-:Y:S01]  /*7990*/  IMAD R16, R29, R154, R16 ;  /* 0x0000009a1d107224 */ /* 0x000fe200078e0210 */
[----:B------:R-:W-:Y:S01]  /*79a0*/  MOV R29, R252 ;  /* 0x000000fc001d7202 */ /* 0x000fe20000000f00 */
[-C--:B------:R-:W-:Y:S01]  /*79b0*/  IMAD R17, R162, R154.reuse, R17 ;  /* 0x0000009aa2117224 */ /* 0x080fe200078e0211 */
[----:B------:R-:W-:Y:S01]  /*79c0*/  MOV R6, R241 ;  /* 0x000000f100067202 */ /* 0x000fe20000000f00 */
[-C--:B------:R-:W-:Y:S01]  /*79d0*/  IMAD R18, R25, R154.reuse, R18 ;  /* 0x0000009a19127224 */ /* 0x080fe200078e0212 */
[----:B------:R-:W-:Y:S01]  /*79e0*/  SHF.R.S32.HI R25, RZ, 0x18, R247 ;  /* 0x00000018ff197819 */ /* 0x000fe200000114f7 */
[-C--:B------:R-:W-:Y:S01]  /*79f0*/  IMAD R19, R24, R154.reuse, R19 ;  /* 0x0000009a18137224 */ /* 0x080fe200078e0213 */
[----:B------:R-:W-:Y:S01]  /*7a00*/  SHF.R.S32.HI R24, RZ, 0x18, R249 ;  /* 0x00000018ff187819 */ /* 0x000fe200000114f9 */
[----:B------:R-:W-:Y:S01]  /*7a10*/  IMAD R20, R27, R154, R20 ;  /* 0x0000009a1b147224 */ /* 0x000fe200078e0214 */
[----:B------:R-:W-:Y:S01]  /*7a20*/  I2IP.S8.S32.SAT R27, R17, R16, RZ ;  /* 0x00000010111b7239 */ /* 0x000fe200000014ff */
[----:B------:R-:W-:Y:S01]  /*7a30*/  IMAD R21, R163, R154, R21 ;  /* 0x0000009aa3157224 */ /* 0x000fe200078e0215 */
[----:B------:R-:W-:Y:S01]  /*7a40*/  I2IP.S8.S32.SAT R26, R13, R12, RZ ;  /* 0x0000000c0d1a7239 */ /* 0x000fe200000014ff */
[----:B------:R-:W-:Y:S01]  /*7a50*/  IMAD R22, R29, R154, R22 ;  /* 0x0000009a1d167224 */ /* 0x000fe200078e0216 */
[----:B------:R-:W-:Y:S01]  /*7a60*/  MOV R13, R146 ;  /* 0x00000092000d7202 */ /* 0x000fe20000000f00 */
[-C--:B------:R-:W-:Y:S01]  /*7a70*/  IMAD R23, R24, R154.reuse, R23 ;  /* 0x0000009a18177224 */ /* 0x080fe200078e0217 */
[----:B------:R-:W-:Y:S01]  /*7a80*/  MOV R29, R251 ;  /* 0x000000fb001d7202 */ /* 0x000fe20000000f00 */
[----:B------:R-:W-:Y:S01]  /*7a90*/  IMAD R120, R25, R154, R120 ;  /* 0x0000009a19787224 */ /* 0x000fe200078e0278 */
[----:B------:R-:W-:Y:S01]  /*7aa0*/  I2IP.S8.S32.SAT R106, R11, R10, R26 ;  /* 0x0000000a0b6a7239 */ /* 0x000fe2000000141a */
[----:B------:R-:W-:Y:S01]  /*7ab0*/  IMAD R121, R164, R154, R121 ;  /* 0x0000009aa4797224 */ /* 0x000fe200078e0279 */
[----:B------:R-:W-:Y:S01]  /*7ac0*/  SHF.R.S32.HI R29, RZ, 0x18, R29 ;  /* 0x00000018ff1d7819 */ /* 0x000fe2000001141d */
[----:B------:R-:W-:Y:S01]  /*7ad0*/  IMAD.MOV.U32 R28, RZ, RZ, R183 ;  /* 0x000000ffff1c7224 */ /* 0x000fe200078e00b7 */
[----:B------:R-:W-:Y:S01]  /*7ae0*/  MOV R31, R199 ;  /* 0x000000c7001f7202 */ /* 0x000fe20000000f00 */
[----:B------:R-:W-:Y:S01]  /*7af0*/  IMAD.MOV.U32 R144, RZ, RZ, R147 ;  /* 0x000000ffff907224 */ /* 0x000fe200078e0093 */
[----:B------:R-:W-:Y:S01]  /*7b00*/  I2IP.S8.S32.SAT R26, R21, R20, RZ ;  /* 0x00000014151a7239 */ /* 0x000fe200000014ff */
[----:B------:R-:W-:Y:S01]  /*7b10*/  IMAD.U32 R249, R185, 0x10000, RZ ;  /* 0x00010000b9f97824 */ /* 0x000fe200078e00ff */
[----:B------:R-:W-:Y:S01]  /*7b20*/  PRMT R252, R194, 0x8880, RZ ;  /* 0x00008880c2fc7816 */ /* 0x000fe200000000ff */
[C---:B------:R-:W-:Y:S01]  /*7b30*/  IMAD R71, R152.reuse, R71, RZ ;  /* 0x0000004798477224 */ /* 0x040fe200078e02ff */
[----:B------:R-:W-:Y:S01]  /*7b40*/  MOV R12, R144 ;  /* 0x00000090000c7202 */ /* 0x000fe20000000f00 */
[----:B------:R-:W-:Y:S01]  /*7b50*/  IMAD R74, R152, R74, RZ ;  /* 0x0000004a984a7224 */ /* 0x000fe200078e02ff */
[----:B------:R-:W-:Y:S01]  /*7b60*/  SHF.L.U32 R250, R194, 0x10, RZ ;  /* 0x00000010c2fa7819 */ /* 0x000fe200000006ff */
[C---:B-1----:R-:W-:Y:S01]  /*7b70*/  IMAD.SHL.U32 R24, R142.reuse, 0x4, RZ ;  /* 0x000000048e187824 */ /* 0x042fe200078e00ff */
[----:B------:R-:W-:Y:S01]  /*7b80*/  SHF.L.U32 R0, R142, 0x5, RZ ;  /* 0x000000058e007819 */ /* 0x000fe200000006ff */
[C---:B------:R-:W-:Y:S01]  /*7b90*/  IMAD R75, R152.reuse, R75, RZ ;  /* 0x0000004b984b7224 */ /* 0x040fe200078e02ff */
[C---:B------:R-:W-:Y:S01]  /*7ba0*/  PRMT R147, R193.reuse, 0x8880, RZ ;  /* 0x00008880c1937816 */ /* 0x040fe200000000ff */
[----:B------:R-:W-:Y:S01]  /*7bb0*/  IMAD R78, R152, R78, RZ ;  /* 0x0000004e984e7224 */ /* 0x000fe200078e02ff */
[----:B------:R-:W-:Y:S01]  /*7bc0*/  LOP3.LUT R25, R0, 0x80, RZ, 0xc0, !PT ;  /* 0x0000008000197812 */ /* 0x000fe200078ec0ff */
[C---:B------:R-:W-:Y:S01]  /*7bd0*/  IMAD R79, R152.reuse, R79, RZ ;  /* 0x0000004f984f7224 */ /* 0x040fe200078e02ff */
[----:B------:R-:W-:Y:S01]  /*7be0*/  SHF.L.U32 R143, R193, 0x8, RZ ;  /* 0x00000008c18f7819 */ /* 0x000fe200000006ff */
[C---:B------:R-:W-:Y:S01]  /*7bf0*/  IMAD R82, R152.reuse, R82, RZ ;  /* 0x0000005298527224 */ /* 0x040fe200078e02ff */
[----:B------:R-:W-:Y:S01]  /*7c00*/  LOP3.LUT R3, R25, 0x10, R24, 0xf8, !PT ;  /* 0x0000001019037812 */ /* 0x000fe200078ef818 */
[C---:B------:R-:W-:Y:S01]  /*7c10*/  IMAD R83, R152.reuse, R83, RZ ;  /* 0x0000005398537224 */ /* 0x040fe200078e02ff */
[----:B------:R-:W-:Y:S01]  /*7c20*/  MOV R25, R8 ;  /* 0x0000000800197202 */ /* 0x000fe20000000f00 */
[C---:B------:R-:W-:Y:S01]  /*7c30*/  IMAD R86, R152.reuse, R86, RZ ;  /* 0x0000005698567224 */ /* 0x040fe200078e02ff */
[----:B------:R-:W-:Y:S01]  /*7c40*/  SHF.R.S32.HI R24, RZ, 0x18, R5 ;  /* 0x00000018ff187819 */ /* 0x000fe20000011405 */
[----:B------:R-:W-:Y:S01]  /*7c50*/  IMAD R87, R152, R87, RZ ;  /* 0x0000005798577224 */ /* 0x000fe200078e02ff */
[----:B------:R-:W-:Y:S01]  /*7c60*/  MOV R8, R35 ;  /* 0x0000002300087202 */ /* 0x000fe20000000f00 */
[-C--:B------:R-:W-:Y:S01]  /*7c70*/  IMAD R122, R25, R154.reuse, R122 ;  /* 0x0000009a197a7224 */ /* 0x080fe200078e027a */
[----:B------:R-:W-:Y:S01]  /*7c80*/  SHF.R.S32.HI R25, RZ, 0x18, R6 ;  /* 0x00000018ff197819 */ /* 0x000fe20000011406 */
[----:B------:R-:W-:Y:S01]  /*7c90*/  IMAD.MOV.U32 R35, RZ, RZ, R34 ;  /* 0x000000ffff237224 */ /* 0x000fe200078e0022 */
[----:B------:R-:W-:Y:S01]  /*7ca0*/  MOV R34, R107 ;  /* 0x0000006b00227202 */ /* 0x000fe20000000f00 */
[----:B------:R-:W-:Y:S01]  /*7cb0*/  IMAD R123, R24, R154, R123 ;  /* 0x0000009a187b7224 */ /* 0x000fe200078e027b */
[----:B------:R-:W-:Y:S01]  /*7cc0*/  I2IP.S8.S32.SAT R107, R15, R14, R27 ;  /* 0x0000000e0f6b7239 */ /* 0x000fe2000000141b */
[----:B------:R-:W-:Y:S01]  /*7cd0*/  IMAD R124, R25, R154, R124 ;  /* 0x0000009a197c7224 */ /* 0x000fe200078e027c */
[----:B------:R-:W-:Y:S01]  /*7ce0*/  MOV R27, R28 ;  /* 0x0000001c001b7202 */ /* 0x000fe20000000f00 */
[----:B------:R-:W-:Y:S01]  /*7cf0*/  IMAD R125, R165, R154, R125 ;  /* 0x0000009aa57d7224 */ /* 0x000fe200078e027d */
[----:B------:R-:W-:Y:S01]  /*7d00*/  SHF.R.S32.HI R24, RZ, 0x18, R13 ;  /* 0x00000018ff187819 */ /* 0x000fe2000001140d */
[----:B------:R-:W-:Y:S01]  /*7d10*/  IMAD R38, R152, R38, RZ ;  /* 0x0000002698267224 */ /* 0x000fe200078e02ff */
[----:B------:R-:W-:Y:S01]  /*7d20*/  MOV R25, R4 ;  /* 0x0000000400197202 */ /* 0x000fe20000000f00 */
[----:B------:R-:W-:Y:S01]  /*7d30*/  IMAD R126, R27, R154, R126 ;  /* 0x0000009a1b7e7224 */ /* 0x000fe200078e027e */
[----:B------:R-:W-:Y:S01]  /*7d40*/  I2IP.S8.S32.SAT R5, R19, R18, R26 ;  /* 0x0000001213057239 */ /* 0x000fe2000000141a */
[-C--:B------:R-:W-:Y:S01]  /*7d50*/  IMAD R127, R24, R154.reuse, R127 ;  /* 0x0000009a187f7224 */ /* 0x080fe200078e027f */
[----:B------:R-:W-:Y:S01]  /*7d60*/  SHF.R.S32.HI R24, RZ, 0x18, R12 ;  /* 0x00000018ff187819 */ /* 0x000fe2000001140c */
[-C--:B------:R-:W-:Y:S01]  /*7d70*/  IMAD R128, R29, R154.reuse, R128 ;  /* 0x0000009a1d807224 */ /* 0x080fe200078e0280 */
[----:B------:R-:W-:Y:S01]  /*7d80*/  SHF.R.S32.HI R29, RZ, 0x18, R34 ;  /* 0x00000018ff1d7819 */ /* 0x000fe20000011422 */
[----:B------:R-:W-:Y:S01]  /*7d90*/  IMAD R129, R166, R154, R129 ;  /* 0x0000009aa6817224 */ /* 0x000fe200078e0281 */
[----:B------:R-:W-:Y:S01]  /*7da0*/  I2IP.S8.S32.SAT R26, R121, R120, RZ ;  /* 0x00000078791a7239 */ /* 0x000fe200000014ff */
[-C--:B------:R-:W-:Y:S01]  /*7db0*/  IMAD R88, R25, R154.reuse, R88 ;  /* 0x0000009a19587224 */ /* 0x080fe200078e0258 */
[----:B------:R-:W-:Y:S01]  /*7dc0*/  SHF.R.S32.HI R25, RZ, 0x18, R9 ;  /* 0x00000018ff197819 */ /* 0x000fe20000011409 */
[----:B------:R-:W-:Y:S01]  /*7dd0*/  IMAD R89, R24, R154, R89 ;  /* 0x0000009a18597224 */ /* 0x000fe200078e0259 */
[----:B------:R-:W-:Y:S01]  /*7de0*/  SHF.R.S32.HI R24, RZ, 0x18, R35 ;  /* 0x00000018ff187819 */ /* 0x000fe20000011423 */
[----:B------:R-:W-:Y:S01]  /*7df0*/  IMAD.MOV.U32 R27, RZ, RZ, R8 ;  /* 0x000000ffff1b7224 */ /* 0x000fe200078e0008 */
[----:B------:R-:W-:Y:S01]  /*7e00*/  I2IP.S8.S32.SAT R4, R23, R22, R26 ;  /* 0x0000001617047239 */ /* 0x000fe2000000141a */
[-C--:B------:R-:W-:Y:S01]  /*7e10*/  IMAD R90, R25, R154.reuse, R90 ;  /* 0x0000009a195a7224 */ /* 0x080fe200078e025a */
[----:B------:R-:W-:Y:S01]  /*7e20*/  MOV R25, R33 ;  /* 0x0000002100197202 */ /* 0x000fe20000000f00 */
[----:B------:R-:W-:Y:S01]  /*7e30*/  IMAD R91, R167, R154, R91 ;  /* 0x0000009aa75b7224 */ /* 0x000fe200078e025b */
[----:B------:R-:W-:Y:S01]  /*7e40*/  I2IP.S8.S32.SAT R26, R125, R124, RZ ;  /* 0x0000007c7d1a7239 */ /* 0x000fe200000014ff */
[-C--:B------:R-:W-:Y:S01]  /*7e50*/  IMAD R92, R27, R154.reuse, R92 ;  /* 0x0000009a1b5c7224 */ /* 0x080fe200078e025c */
[----:B------:R-:W-:Y:S01]  /*7e60*/  SHF.R.S32.HI R27, RZ, 0x18, R31 ;  /* 0x00000018ff1b7819 */ /* 0x000fe2000001141f */
[-C--:B------:R-:W-:Y:S01]  /*7e70*/  IMAD R93, R24, R154.reuse, R93 ;  /* 0x0000009a185d7224 */ /* 0x080fe200078e025d */
[----:B------:R-:W-:Y:S01]  /*7e80*/  SHF.R.S32.HI R24, RZ, 0x18, R32 ;  /* 0x00000018ff187819 */ /* 0x000fe20000011420 */
[----:B------:R-:W-:Y:S01]  /*7e90*/  IMAD R94, R29, R154, R94 ;  /* 0x0000009a1d5e7224 */ /* 0x000fe200078e025e */
[----:B------:R-:W-:Y:S01]  /*7ea0*/  I2IP.S8.S32.SAT R28, R129, R128, RZ ;  /* 0x00000080811c7239 */ /* 0x000fe200000014ff */
[----:B------:R-:W-:Y:S01]  /*7eb0*/  IMAD R95, R168, R154, R95 ;  /* 0x0000009aa85f7224 */ /* 0x000fe200078e025f */
[----:B------:R-:W-:Y:S01]  /*7ec0*/  I2IP.S8.S32.SAT R122, R123, R122, R26 ;  /* 0x0000007a7b7a7239 */ /* 0x000fe2000000141a */
[-C--:B------:R-:W-:Y:S01]  /*7ed0*/  IMAD R96, R25, R154.reuse, R96 ;  /* 0x0000009a19607224 */ /* 0x080fe200078e0260 */
[----:B------:R-:W-:Y:S01]  /*7ee0*/  MOV R120, R5 ;  /* 0x0000000500787202 */ /* 0x000fe20000000f00 */
[-C--:B------:R-:W-:Y:S01]  /*7ef0*/  IMAD R97, R24, R154.reuse, R97 ;  /* 0x0000009a18617224 */ /* 0x080fe200078e0261 */
[----:B------:R-:W-:Y:S01]  /*7f00*/  SHF.R.S32.HI R24, RZ, 0x18, R153 ;  /* 0x00000018ff187819 */ /* 0x000fe20000011499 */
[----:B------:R-:W-:Y:S01]  /*7f10*/  IMAD R98, R27, R154, R98 ;  /* 0x0000009a1b627224 */ /* 0x000fe200078e0262 */
[----:B------:R-:W-:Y:S01]  /*7f20*/  MOV R121, R4 ;  /* 0x0000000400797202 */ /* 0x000fe20000000f00 */
[----:B------:R-:W-:Y:S01]  /*7f30*/  IMAD.MOV.U32 R25, RZ, RZ, R30 ;  /* 0x000000ffff197224 */ /* 0x000fe200078e001e */
[----:B------:R-:W-:Y:S01]  /*7f40*/  I2IP.S8.S32.SAT R123, R127, R126, R28 ;  /* 0x0000007e7f7b7239 */ /* 0x000fe2000000141c */
[----:B------:R-:W-:Y:S01]  /*7f50*/  IMAD R99, R169, R154, R99 ;  /* 0x0000009aa9637224 */ /* 0x000fe200078e0263 */
[----:B------:R-:W-:Y:S01]  /*7f60*/  I2IP.S8.S32.SAT R90, R91, R90, RZ ;  /* 0x0000005a5b5a7239 */ /* 0x000fe200000014ff */
[-C--:B------:R-:W-:Y:S01]  /*7f70*/  IMAD R100, R25, R154.reuse, R100 ;  /* 0x0000009a19647224 */ /* 0x080fe200078e0264 */
[----:B------:R-:W-:Y:S01]  /*7f80*/  SHF.R.S32.HI R160, RZ, 0x18, R193 ;  /* 0x00000018ffa07819 */ /* 0x000fe200000114c1 */
[----:B------:R-:W-:Y:S01]  /*7f90*/  IMAD R101, R24, R154, R101 ;  /* 0x0000009a18657224 */ /* 0x000fe200078e0265 */
[----:B------:R-:W-:Y:S01]  /*7fa0*/  I2IP.S8.S32.SAT R124, R89, R88, R90 ;  /* 0x00000058597c7239 */ /* 0x000fe2000000145a */
[----:B------:R-:W1:Y:S01]  /*7fb0*/  LDTM.x32 R4, tmem[UR4+0x80] ;  /* 0x00008004000479ee */ /* 0x000e6200082c0000 */
[----:B------:R-:W-:Y:S01]  /*7fc0*/  SHF.R.S32.HI R89, RZ, 0x18, R151 ;  /* 0x00000018ff597819 */ /* 0x000fe20000011497 */
[----:B------:R-:W-:Y:S01]  /*7fd0*/  UMOV UR4, 0x400 ;  /* 0x0000040000047882 */ /* 0x000fe20000000000 */
[C---:B------:R-:W-:Y:S01]  /*7fe0*/  PRMT R242, R195.reuse, 0x8880, RZ ;  /* 0x00008880c3f27816 */ /* 0x040fe200000000ff */
[----:B--2---:R-:W-:Y:S01]  /*7ff0*/  ULEA UR4, UR6, UR4, 0x18 ;  /* 0x0000000406047291 */ /* 0x004fe2000f8ec0ff */
[C---:B------:R-:W-:Y:S01]  /*8000*/  SHF.L.U32 R199, R195.reuse, 0x10, RZ ;  /* 0x00000010c3c77819 */ /* 0x040fe200000006ff */
[----:B------:R-:W-:Y:S01]  /*8010*/  NOP ;  /* 0x0000000000007918 */ /* 0x000fe20000000000 */
[----:B------:R-:W-:Y:S01]  /*8020*/  SHF.L.U32 R194, R195, 0x8, RZ ;  /* 0x00000008c3c27819 */ /* 0x000fe200000006ff */
[----:B------:R-:W-:Y:S01]  /*8030*/  ULEA UR5, UR43, UR4, 0x3 ;  /* 0x000000042b057291 */ /* 0x000fe2000f8e18ff */
[----:B------:R-:W-:Y:S01]  /*8040*/  SHF.R.S32.HI R162, RZ, 0x18, R195 ;  /* 0x00000018ffa27819 */ /* 0x000fe200000114c3 */
[-C--:B------:R-:W-:Y:S01]  /*8050*/  IMAD R102, R89, R154.reuse, R102 ;  /* 0x0000009a59667224 */ /* 0x080fe200078e0266 */
[C---:B------:R-:W-:Y:S01]  /*8060*/  PRMT R146, R184.reuse, 0x8880, RZ ;  /* 0x00008880b8927816 */ /* 0x040fe200000000ff */
[----:B------:R-:W-:Y:S01]  /*8070*/  UIADD3 UR5, UPT, UPT, UR5, 0xf8, URZ ;  /* 0x000000f805057890 */ /* 0x000fe2000fffe0ff */
[----:B------:R-:W-:Y:S01]  /*8080*/  SHF.L.U32 R144, R184, 0x10, RZ ;  /* 0x00000010b8907819 */ /* 0x000fe200000006ff */
[----:B------:R-:W-:Y:S01]  /*8090*/  IMAD R103, R170, R154, R103 ;  /* 0x0000009aaa677224 */ /* 0x000fe200078e0267 */
[----:B------:R-:W-:Y:S01]  /*80a0*/  SHF.L.U32 R142, R184, 0x8, RZ ;  /* 0x00000008b88e7819 */ /* 0x000fe200000006ff */
[----:B------:R-:W-:Y:S01]  /*80b0*/  UPRMT UR5, UR6, 0x654, UR5 ;  /* 0x0000065406057896 */ /* 0x000fe20008000005 */
[----:B------:R-:W-:Y:S01]  /*80c0*/  SHF.R.S32.HI R163, RZ, 0x18, R184 ;  /* 0x00000018ffa37819 */ /* 0x000fe200000114b8 */
[----:B------:R-:W-:Y:S01]  /*80d0*/  IMAD.SHL.U32 R167, R189, 0x100, RZ ;  /* 0x00000100bda77824 */ /* 0x000fe200078e00ff */
[C---:B------:R-:W-:Y:S01]  /*80e0*/  PRMT R251, R185.reuse, 0x8880, RZ ;  /* 0x00008880b9fb7816 */ /* 0x040fe200000000ff */
[C---:B------:R-:W-:Y:S01]  /*80f0*/  IMAD R39, R152.reuse, R39, RZ ;  /* 0x0000002798277224 */ /* 0x040fe200078e02ff */
[----:B------:R-:W-:Y:S01]  /*8100*/  SHF.L.U32 R247, R185, 0x8, RZ ;  /* 0x00000008b9f77819 */ /* 0x000fe200000006ff */
[C---:B------:R-:W-:Y:S01]  /*8110*/  IMAD R42, R152.reuse, R42, RZ ;  /* 0x0000002a982a7224 */ /* 0x040fe200078e02ff */
[----:B------:R-:W-:Y:S01]  /*8120*/  SHF.R.S32.HI R164, RZ, 0x18, R185 ;  /* 0x00000018ffa47819 */ /* 0x000fe200000114b9 */
[----:B-1----:R-:W-:Y:S01]  /*8130*/  IMAD R30, R152, R30, RZ ;  /* 0x0000001e981e7224 */ /* 0x002fe200078e02ff */
[C---:B------:R-:W-:Y:S01]  /*8140*/  PRMT R241, R186.reuse, 0x8880, RZ ;  /* 0x00008880baf17816 */ /* 0x040fe200000000ff */
[----:B------:R-:W-:Y:S01]  /*8150*/  SYNCS.ARRIVE.TRANS64.RED.A1T0 RZ, [UR5], RZ ;  /* 0x000000ffffff79a7 */ /* 0x000fe20008100405 */
[----:B------:R-:W-:Y:S01]  /*8160*/  SHF.L.U32 R195, R186, 0x10, RZ ;  /* 0x00000010bac37819 */ /* 0x000fe200000006ff */
[----:B------:R-:W-:Y:S01]  /*8170*/  IMAD R34, R152, R34, RZ ;  /* 0x0000002298227224 */ /* 0x000fe200078e02ff */
[----:B------:R-:W-:Y:S01]  /*8180*/  SHF.L.U32 R193, R186, 0x8, RZ ;  /* 0x00000008bac17819 */ /* 0x000fe200000006ff */
[C---:B------:R-:W-:Y:S01]  /*8190*/  IMAD R35, R152.reuse, R35, RZ ;  /* 0x0000002398237224 */ /* 0x040fe200078e02ff */
[----:B------:R-:W-:Y:S01]  /*81a0*/  SHF.R.S32.HI R183, RZ, 0x18, R186 ;  /* 0x00000018ffb77819 */ /* 0x000fe200000114ba */
[C---:B------:R-:W-:Y:S01]  /*81b0*/  IMAD.U32 R186, R187.reuse, 0x10000, RZ ;  /* 0x00010000bbba7824 */ /* 0x040fe200078e00ff */
        /* <DEDUP_REMOVED lines=12> */
[----:B------:R-:W-:Y:S01]  /*8280*/  LOP3.LUT R188, R3, 0xf60, R0, 0xf8, !PT ;  /* 0x00000f6003bc7812 */ /* 0x000fe200078ef800 */
[----:B------:R-:W-:Y:S01]  /*8290*/  IMAD R3, R152, R5, RZ ;  /* 0x0000000598037224 */ /* 0x000fe200078e02ff */
[----:B------:R-:W-:Y:S01]  /*82a0*/  LOP3.LUT P0, RZ, R0, 0x80, RZ, 0xc0, !PT ;  /* 0x0000008000ff7812 */ /* 0x000fe2000780c0ff */
[----:B------:R-:W-:Y:S01]  /*82b0*/  IMAD R5, R152, R9, RZ ;  /* 0x0000000998057224 */ /* 0x000fe200078e02ff */
[----:B------:R-:W-:Y:S01]  /*82c0*/  IADD3 R89, PT, PT, R188, UR4, RZ ;  /* 0x00000004bc597c10 */ /* 0x000fe2000fffe0ff */
[----:B------:R1:W-:Y:S01]  /*82d0*/  STS.128 [R188+UR4+0x5200], R104 ;  /* 0x00520068bc007988 */ /* 0x0003e20008000c04 */
[C---:B------:R-:W-:Y:S01]  /*82e0*/  PRMT R169, R189.reuse, 0x8880, RZ ;  /* 0x00008880bda97816 */ /* 0x040fe200000000ff */
[C---:B------:R-:W-:Y:S01]  /*82f0*/  IMAD R9, R152.reuse, R13, RZ ;  /* 0x0000000d98097224 */ /* 0x040fe200078e02ff */
[----:B------:R-:W-:Y:S01]  /*8300*/  SHF.L.U32 R168, R189, 0x10, RZ ;  /* 0x00000010bda87819 */ /* 0x000fe200000006ff */
[C---:B------:R-:W-:Y:S01]  /*8310*/  IMAD R0, R152.reuse, R4, RZ ;  /* 0x0000000498007224 */ /* 0x040fe200078e02ff */
[----:B------:R-:W-:Y:S01]  /*8320*/  SHF.R.S32.HI R90, RZ, 0x18, R189 ;  /* 0x00000018ff5a7819 */ /* 0x000fe200000114bd */
[C---:B------:R-:W-:Y:S01]  /*8330*/  IMAD R13, R152.reuse, R17, RZ ;  /* 0x00000011980d7224 */ /* 0x040fe200078e02ff */
[----:B------:R-:W-:Y:S01]  /*8340*/  IADD3 R189, PT, PT, R89, 0x10, RZ ;  /* 0x0000001059bd7810 */ /* 0x000fe20007ffe0ff */
[C---:B------:R-:W-:Y:S01]  /*8350*/  IMAD R4, R152.reuse, R8, RZ ;  /* 0x0000000898047224 */ /* 0x040fe200078e02ff */
[----:B------:R-:W-:Y:S01]  /*8360*/  I2IP.S8.S32.SAT R91, R99, R98, RZ ;  /* 0x00000062635b7239 */ /* 0x000fe200000014ff */
[C---:B------:R-:W-:Y:S01]  /*8370*/  IMAD R17, R152.reuse, R21, RZ ;  /* 0x0000001598117224 */ /* 0x040fe200078e02ff */
[----:B------:R-:W-:Y:S01]  /*8380*/  @P0 IADD3 R189, PT, PT, R89, -0x10, RZ ;  /* 0xfffffff059bd0810 */ /* 0x000fe20007ffe0ff */
[C---:B------:R-:W-:Y:S01]  /*8390*/  IMAD R8, R152.reuse, R12, RZ ;  /* 0x0000000c98087224 */ /* 0x040fe200078e02ff */
[----:B------:R-:W-:Y:S01]  /*83a0*/  MOV R89, R243 ;  /* 0x000000f300597202 */ /* 0x000fe20000000f00 */
[C---:B------:R-:W-:Y:S01]  /*83b0*/  IMAD R21, R152.reuse, R25, RZ ;  /* 0x0000001998157224 */ /* 0x040fe200078e02ff */
[----:B------:R-:W-:Y:S01]  /*83c0*/  I2IP.S8.S32.SAT R126, R97, R96, R91 ;  /* 0x00000060617e7239 */ /* 0x000fe2000000145b */
[C---:B------:R-:W-:Y:S01]  /*83d0*/  IMAD R12, R152.reuse, R16, RZ ;  /* 0x00000010980c7224 */ /* 0x040fe200078e02ff */
[----:B------:R-:W-:Y:S01]  /*83e0*/  SHF.R.S32.HI R91, RZ, 0x18, R239 ;  /* 0x00000018ff5b7819 */ /* 0x000fe200000114ef */
[C---:B------:R-:W-:Y:S01]  /*83f0*/  IMAD R25, R152.reuse, R29, RZ ;  /* 0x0000001d98197224 */ /* 0x040fe200078e02ff */
[----:B------:R-:W-:Y:S01]  /*8400*/  I2IP.S8.S32.SAT R102, R103, R102, RZ ;  /* 0x0000006667667239 */ /* 0x000fe200000014ff */
[C---:B------:R-:W-:Y:S01]  /*8410*/  IMAD R16, R152.reuse, R20, RZ ;  /* 0x0000001498107224 */ /* 0x040fe200078e02ff */
[----:B------:R-:W-:Y:S01]  /*8420*/  I2IP.S8.S32.SAT R94, R95, R94, RZ ;  /* 0x0000005e5f5e7239 */ /* 0x000fe200000014ff */
[C---:B------:R-:W-:Y:S01]  /*8430*/  IMAD R29, R152.reuse, R33, RZ ;  /* 0x00000021981d7224 */ /* 0x040fe200078e02ff */
[----:B------:R-:W-:Y:S01]  /*8440*/  I2IP.S8.S32.SAT R127, R101, R100, R102 ;  /* 0x00000064657f7239 */ /* 0x000fe20000001466 */
[----:B------:R-:W-:Y:S01]  /*8450*/  IMAD R20, R152, R24, RZ ;  /* 0x0000001898147224 */ /* 0x000fe200078e02ff */
[----:B------:R-:W-:Y:S01]  /*8460*/  I2IP.S8.S32.SAT R125, R93, R92, R94 ;  /* 0x0000005c5d7d7239 */ /* 0x000fe2000000145e */
[----:B------:R-:W-:Y:S01]  /*8470*/  IMAD.MOV.U32 R33, RZ, RZ, R246 ;  /* 0x000000ffff217224 */ /* 0x000fe200078e00f6 */
[----:B------:R-:W-:Y:S01]  /*8480*/  PRMT R166, R190, 0x8880, RZ ;  /* 0x00008880bea67816 */ /* 0x000fe200000000ff */
[----:B------:R-:W-:Y:S01]  /*8490*/  IMAD R24, R152, R28, RZ ;  /* 0x0000001c98187224 */ /* 0x000fe200078e02ff */
[----:B------:R-:W-:Y:S01]  /*84a0*/  SHF.L.U32 R165, R190, 0x10, RZ ;  /* 0x00000010bea57819 */ /* 0x000fe200000006ff */
[----:B------:R-:W-:Y:S01]  /*84b0*/  IMAD R28, R152, R32, RZ ;  /* 0x00000020981c7224 */ /* 0x000fe200078e02ff */
[----:B------:R-:W-:Y:S01]  /*84c0*/  SHF.R.S32.HI R32, RZ, 0x18, R245 ;  /* 0x00000018ff207819 */ /* 0x000fe200000114f5 */
[----:B-1----:R-:W2:Y:S01]  /*84d0*/  LDL.LU.64 R106, [R1+0x10] ;  /* 0x00001000016a7983 */ /* 0x002ea20000300a00 */
[----:B------:R-:W-:Y:S01]  /*84e0*/  SHF.L.U32 R99, R190, 0x8, RZ ;  /* 0x00000008be637819 */ /* 0x000fe200000006ff */
[C---:B------:R-:W-:Y:S01]  /*84f0*/  IMAD R55, R152.reuse, R55, RZ ;  /* 0x0000003798377224 */ /* 0x040fe200078e02ff */
[C---:B------:R-:W-:Y:S01]  /*8500*/  PRMT R98, R191.reuse, 0x8880, RZ ;  /* 0x00008880bf627816 */ /* 0x040fe200000000ff */
[C---:B------:R-:W-:Y:S01]  /*8510*/  IMAD R6, R152.reuse, R6, RZ ;  /* 0x0000000698067224 */ /* 0x040fe200078e02ff */
[----:B------:R-:W-:Y:S01]  /*8520*/  SHF.R.S32.HI R92, RZ, 0x18, R190 ;  /* 0x00000018ff5c7819 */ /* 0x000fe200000114be */
[----:B------:R-:W3:Y:S01]  /*8530*/  LDL.LU.64 R104, [R1+0x8] ;  /* 0x0000080001687983 */ /* 0x000ee20000300a00 */
[C---:B------:R-:W-:Y:S01]  /*8540*/  SHF.L.U32 R95, R191.reuse, 0x10, RZ ;  /* 0x00000010bf5f7819 */ /* 0x040fe200000006ff */
[C---:B------:R-:W-:Y:S01]  /*8550*/  IMAD R7, R152.reuse, R7, RZ ;  /* 0x0000000798077224 */ /* 0x040fe200078e02ff */
[----:B------:R-:W-:Y:S01]  /*8560*/  SHF.R.S32.HI R93, RZ, 0x18, R191 ;  /* 0x00000018ff5d7819 */ /* 0x000fe200000114bf */
[C---:B------:R-:W-:Y:S01]  /*8570*/  IMAD R10, R152.reuse, R10, RZ ;  /* 0x0000000a980a7224 */ /* 0x040fe200078e02ff */
[----:B------:R-:W-:Y:S01]  /*8580*/  UIADD3 UR5, UPT, UPT, UR43, 0x1, URZ ;  /* 0x000000012b057890 */ /* 0x000fe2000fffe0ff */
[----:B------:R1:W-:Y:S01]  /*8590*/  STS.128 [R189+0x5200], R120 ;  /* 0x00520078bd007388 */ /* 0x0003e20000000c00 */
[C---:B------:R-:W-:Y:S02]  /*85a0*/  IMAD R11, R152.reuse, R11, RZ ;  /* 0x0000000b980b7224 */ /* 0x040fe400078e02ff */
[C---:B------:R-:W-:Y:S02]  /*85b0*/  IMAD R14, R152.reuse, R14, RZ ;  /* 0x0000000e980e7224 */ /* 0x040fe400078e02ff */
[C---:B------:R-:W-:Y:S02]  /*85c0*/  IMAD R15, R152.reuse, R15, RZ ;  /* 0x0000000f980f7224 */ /* 0x040fe400078e02ff */
[C---:B------:R-:W-:Y:S01]  /*85d0*/  IMAD R18, R152.reuse, R18, RZ ;  /* 0x0000001298127224 */ /* 0x040fe200078e02ff */
[----:B------:R1:W-:Y:S01]  /*85e0*/  STS.128 [R188+UR4+0x6200], R124 ;  /* 0x0062007cbc007988 */ /* 0x0003e20008000c04 */
[C---:B------:R-:W-:Y:S02]  /*85f0*/  IMAD R19, R152.reuse, R19, RZ ;  /* 0x0000001398137224 */ /* 0x040fe400078e02ff */
[C---:B------:R-:W-:Y:S02]  /*8600*/  IMAD R22, R152.reuse, R22, RZ ;  /* 0x0000001698167224 */ /* 0x040fe400078e02ff */
[C---:B------:R-:W-:Y:S02]  /*8610*/  IMAD R23, R152.reuse, R23, RZ ;  /* 0x0000001798177224 */ /* 0x040fe400078e02ff */
[C---:B------:R-:W-:Y:S02]  /*8620*/  IMAD R26, R152.reuse, R26, RZ ;  /* 0x0000001a981a7224 */ /* 0x040fe400078e02ff */
[C---:B------:R-:W-:Y:S02]  /*8630*/  IMAD R27, R152.reuse, R27, RZ ;  /* 0x0000001b981b7224 */ /* 0x040fe400078e02ff */
[----:B------:R-:W-:Y:S02]  /*8640*/  IMAD.SHL.U32 R94, R191, 0x100, RZ ;  /* 0x00000100bf5e7824 */ /* 0x000fe400078e00ff */
[----:B------:R-:W-:Y:S02]  /*8650*/  IMAD R31, R152, R31, RZ ;  /* 0x0000001f981f7224 */ /* 0x000fe400078e02ff */
[-C--:B---3--:R-:W-:Y:S01]  /*8660*/  IMAD R104, R33, R154.reuse, R104 ;  /* 0x0000009a21687224 */ /* 0x088fe200078e0268 */
[----:B------:R-:W-:Y:S01]  /*8670*/  SHF.R.S32.HI R33, RZ, 0x18, R244 ;  /* 0x00000018ff217819 */ /* 0x000fe200000114f4 */
[-C--:B------:R-:W-:Y:S01]  /*8680*/  IMAD R105, R32, R154.reuse, R105 ;  /* 0x0000009a20697224 */ /* 0x080fe200078e0269 */
[----:B------:R-:W-:Y:S03]  /*8690*/  SHF.R.S32.HI R32, RZ, 0x18, R240 ;  /* 0x00000018ff207819 */ /* 0x000fe600000114f0 */
[----:B--2---:R-:W-:Y:S01]  /*86a0*/  IMAD R106, R33, R154, R106 ;  /* 0x0000009a216a7224 */ /* 0x004fe200078e026a */
[----:B------:R-:W-:Y:S01]  /*86b0*/  MOV R33, R238 ;  /* 0x000000ee00217202 */ /* 0x000fe20000000f00 */
[-C--:B------:R-:W-:Y:S02]  /*86c0*/  IMAD R107, R171, R154.reuse, R107 ;  /* 0x0000009aab6b7224 */ /* 0x080fe400078e026b */
        /* <DEDUP_REMOVED lines=11> */
[----:B------:R-:W-:Y:S02]  /*8780*/  SHF.R.S32.HI R32, RZ, 0x18, R233 ;  /* 0x00000018ff207819 */ /* 0x000fe400000114e9 */
[----:B------:R-:W-:Y:S01]  /*8790*/  I2IP.S8.S32.SAT R104, R105, R104, R106 ;  /* 0x0000006869687239 */ /* 0x000fe2000000146a */
[----:B------:R-:W-:Y:S01]  /*87a0*/  IMAD R114, R33, R154, R114 ;  /* 0x0000009a21727224 */ /* 0x000fe200078e0272 */
[----:B------:R-:W-:Y:S01]  /*87b0*/  I2IP.S8.S32.SAT R110, R111, R110, RZ ;  /* 0x0000006e6f6e7239 */ /* 0x000fe200000014ff */
[-C--:B------:R-:W-:Y:S02]  /*87c0*/  IMAD R115, R173, R154.reuse, R115 ;  /* 0x0000009aad737224 */ /* 0x080fe400078e0273 */
[----:B------:R-:W-:Y:S01]  /*87d0*/  IMAD R116, R89, R154, R116 ;  /* 0x0000009a59747224 */ /* 0x000fe200078e0274 */
[----:B------:R-:W-:Y:S01]  /*87e0*/  MOV R89, R220 ;  /* 0x000000dc00597202 */ /* 0x000fe20000000f00 */
[-C--:B------:R-:W-:Y:S01]  /*87f0*/  IMAD R117, R32, R154.reuse, R117 ;  /* 0x0000009a20757224 */ /* 0x080fe200078e0275 */
[----:B------:R-:W-:Y:S01]  /*8800*/  SHF.R.S32.HI R32, RZ, 0x18, R222 ;  /* 0x00000018ff207819 */ /* 0x000fe200000114de */
[----:B------:R-:W-:Y:S01]  /*8810*/  IMAD R118, R91, R154, R118 ;  /* 0x0000009a5b767224 */ /* 0x000fe200078e0276 */
[----:B------:R-:W-:Y:S01]  /*8820*/  SHF.R.S32.HI R91, RZ, 0x18, R214 ;  /* 0x00000018ff5b7819 */ /* 0x000fe200000114d6 */
[----:B------:R-:W-:Y:S01]  /*8830*/  IMAD.MOV.U32 R33, RZ, RZ, R223 ;  /* 0x000000ffff217224 */ /* 0x000fe200078e00df */
[----:B------:R-:W-:Y:S01]  /*8840*/  I2IP.S8.S32.SAT R106, R115, R114, RZ ;  /* 0x00000072736a7239 */ /* 0x000fe200000014ff */
[----:B------:R-:W-:Y:S01]  /*8850*/  IMAD R119, R174, R154, R119 ;  /* 0x0000009aae777224 */ /* 0x000fe200078e0277 */
[----:B------:R-:W-:Y:S01]  /*8860*/  I2IP.S8.S32.SAT R105, R109, R108, R110 ;  /* 0x0000006c6d697239 */ /* 0x000fe2000000146e */
[-C--:B------:R-:W-:Y:S01]  /*8870*/  IMAD R56, R33, R154.reuse, R56 ;  /* 0x0000009a21387224 */ /* 0x080fe200078e0238 */
[----:B------:R-:W-:Y:S01]  /*8880*/  SHF.R.S32.HI R33, RZ, 0x18, R221 ;  /* 0x00000018ff217819 */ /* 0x000fe200000114dd */
[----:B------:R-:W-:Y:S01]  /*8890*/  IMAD R57, R32, R154, R57 ;  /* 0x0000009a20397224 */ /* 0x000fe200078e0239 */
[----:B------:R-:W-:Y:S02]  /*88a0*/  SHF.R.S32.HI R32, RZ, 0x18, R217 ;  /* 0x00000018ff207819 */ /* 0x000fe400000114d9 */
[----:B------:R-:W-:Y:S01]  /*88b0*/  I2IP.S8.S32.SAT R107, R119, R118, RZ ;  /* 0x00000076776b7239 */ /* 0x000fe200000014ff */
[-C--:B------:R-:W-:Y:S01]  /*88c0*/  IMAD R58, R33, R154.reuse, R58 ;  /* 0x0000009a213a7224 */ /* 0x080fe200078e023a */
[----:B------:R-:W-:Y:S01]  /*88d0*/  MOV R33, R205 ;  /* 0x000000cd00217202 */ /* 0x000fe20000000f00 */
[----:B------:R-:W-:Y:S01]  /*88e0*/  IMAD R59, R175, R154, R59 ;  /* 0x0000009aaf3b7224 */ /* 0x000fe200078e023b */
[----:B------:R-:W-:Y:S01]  /*88f0*/  I2IP.S8.S32.SAT R106, R113, R112, R106 ;  /* 0x00000070716a7239 */ /* 0x000fe2000000146a */
[----:B------:R-:W-:Y:S01]  /*8900*/  IMAD R60, R89, R154, R60 ;  /* 0x0000009a593c7224 */ /* 0x000fe200078e023c */
[----:B------:R-:W-:Y:S01]  /*8910*/  I2IP.S8.S32.SAT R107, R117, R116, R107 ;  /* 0x00000074756b7239 */ /* 0x000fe2000000146b */
[-C--:B------:R-:W-:Y:S01]  /*8920*/  IMAD R61, R32, R154.reuse, R61 ;  /* 0x0000009a203d7224 */ /* 0x080fe200078e023d */
[----:B------:R-:W-:Y:S01]  /*8930*/  SHF.R.S32.HI R32, RZ, 0x18, R204 ;  /* 0x00000018ff207819 */ /* 0x000fe200000114cc */
[----:B------:R-:W-:Y:S01]  /*8940*/  IMAD R62, R91, R154, R62 ;  /* 0x0000009a5b3e7224 */ /* 0x000fe200078e023e */
[----:B------:R-:W-:Y:S01]  /*8950*/  I2IP.S8.S32.SAT R58, R59, R58, RZ ;  /* 0x0000003a3b3a7239 */ /* 0x000fe200000014ff */
[----:B------:R-:W-:Y:S01]  /*8960*/  IMAD R63, R176, R154, R63 ;  /* 0x0000009ab03f7224 */ /* 0x000fe200078e023f */
[----:B------:R-:W-:Y:S01]  /*8970*/  MOV R59, R202 ;  /* 0x000000ca003b7202 */ /* 0x000fe20000000f00 */
[-C--:B------:R-:W-:Y:S01]  /*8980*/  IMAD R64, R33, R154.reuse, R64 ;  /* 0x0000009a21407224 */ /* 0x080fe200078e0240 */
[----:B------:R-:W-:Y:S01]  /*8990*/  SHF.R.S32.HI R33, RZ, 0x18, R203 ;  /* 0x00000018ff217819 */ /* 0x000fe200000114cb */
[----:B------:R-:W-:Y:S01]  /*89a0*/  IMAD R65, R32, R154, R65 ;  /* 0x0000009a20417224 */ /* 0x000fe200078e0241 */
[----:B------:R-:W-:Y:S01]  /*89b0*/  SHF.R.S32.HI R32, RZ, 0x18, R201 ;  /* 0x00000018ff207819 */ /* 0x000fe200000114c9 */
[----:B------:R1:W-:Y:S01]  /*89c0*/  STS.128 [R189+0x6200], R104 ;  /* 0x00620068bd007388 */ /* 0x0003e20000000c00 */
[----:B------:R-:W-:Y:S01]  /*89d0*/  I2IP.S8.S32.SAT R62, R63, R62, RZ ;  /* 0x0000003e3f3e7239 */ /* 0x000fe200000014ff */
[-C--:B------:R-:W-:Y:S01]  /*89e0*/  IMAD R66, R33, R154.reuse, R66 ;  /* 0x0000009a21427224 */ /* 0x080fe200078e0242 */
[----:B------:R-:W-:Y:S01]  /*89f0*/  SHF.R.S32.HI R63, RZ, 0x18, R200 ;  /* 0x00000018ff3f7819 */ /* 0x000fe200000114c8 */
        /* <DEDUP_REMOVED lines=8> */
[----:B------:R-:W-:Y:S01]  /*8a80*/  IMAD.MOV.U32 R33, RZ, RZ, R234 ;  /* 0x000000ffff217224 */ /* 0x000fe200078e00ea */
[----:B------:R-:W-:Y:S01]  /*8a90*/  I2IP.S8.S32.SAT R101, R61, R60, R62 ;  /* 0x0000003c3d657239 */ /* 0x000fe2000000143e */
[----:B------:R-:W-:Y:S01]  /*8aa0*/  IMAD R71, R178, R154, R71 ;  /* 0x0000009ab2477224 */ /* 0x000fe200078e0247 */
[----:B------:R-:W-:Y:S01]  /*8ab0*/  I2IP.S8.S32.SAT R102, R65, R64, R66 ;  /* 0x0000004041667239 */ /* 0x000fe20000001442 */
        /* <DEDUP_REMOVED lines=23> */
[----:B------:R-:W-:Y:S01]  /*8c30*/  I2IP.S8.S32.SAT R103, R69, R68, R70 ;  /* 0x0000004445677239 */ /* 0x000fe20000001446 */
[----:B------:R-:W-:Y:S01]  /*8c40*/  IMAD R84, R33, R154, R84 ;  /* 0x0000009a21547224 */ /* 0x000fe200078e0254 */
[----:B------:R-:W-:Y:S01]  /*8c50*/  I2IP.S8.S32.SAT R72, R73, R72, R74 ;  /* 0x0000004849487239 */ /* 0x000fe2000000144a */
[-C--:B------:R-:W-:Y:S01]  /*8c60*/  IMAD R85, R32, R154.reuse, R85 ;  /* 0x0000009a20557224 */ /* 0x080fe200078e0255 */
[----:B------:R-:W-:Y:S01]  /*8c70*/  SHF.R.S32.HI R32, RZ, 0x18, R226 ;  /* 0x00000018ff207819 */ /* 0x000fe200000114e2 */
[----:B------:R-:W-:Y:S01]  /*8c80*/  IMAD R86, R57, R154, R86 ;  /* 0x0000009a39567224 */ /* 0x000fe200078e0256 */
[----:B------:R-:W-:Y:S01]  /*8c90*/  SHF.R.S32.HI R57, RZ, 0x18, R224 ;  /* 0x00000018ff397819 */ /* 0x000fe200000114e0 */
[----:B------:R-:W-:Y:S01]  /*8ca0*/  IMAD.MOV.U32 R33, RZ, RZ, R228 ;  /* 0x000000ffff217224 */ /* 0x000fe200078e00e4 */
[----:B------:R-:W-:Y:S01]  /*8cb0*/  I2IP.S8.S32.SAT R73, R79, R78, RZ ;  /* 0x0000004e4f497239 */ /* 0x000fe200000014ff */
[----:B------:R-:W-:Y:S01]  /*8cc0*/  IMAD R87, R182, R154, R87 ;  /* 0x0000009ab6577224 */ /* 0x000fe200078e0257 */
[----:B------:R-:W-:Y:S01]  /*8cd0*/  I2IP.S8.S32.SAT R74, R83, R82, RZ ;  /* 0x00000052534a7239 */ /* 0x000fe200000014ff */
[----:B------:R-:W-:Y:S01]  /*8ce0*/  IMAD R130, R33, R154, R130 ;  /* 0x0000009a21827224 */ /* 0x000fe200078e0282 */
        /* <DEDUP_REMOVED lines=33> */
[-C--:B------:R-:W-:Y:S01]  /*8f00*/  IMAD R40, R33, R154.reuse, R40 ;  /* 0x0000009a21287224 */ /* 0x080fe200078e0228 */
[----:B------:R-:W-:Y:S01]  /*8f10*/  MOV R33, R147 ;  /* 0x0000009300217202 */ /* 0x000fe20000000f00 */
[-C--:B------:R-:W-:Y:S01]  /*8f20*/  IMAD R41, R32, R154.reuse, R41 ;  /* 0x0000009a20297224 */ /* 0x080fe200078e0229 */
[----:B------:R-:W-:Y:S01]  /*8f30*/  SHF.R.S32.HI R32, RZ, 0x18, R145 ;  /* 0x00000018ff207819 */ /* 0x000fe20000011491 */
[----:B------:R-:W-:Y:S01]  /*8f40*/  IMAD R42, R57, R154, R42 ;  /* 0x0000009a392a7224 */ /* 0x000fe200078e022a */
[----:B------:R-:W-:Y:S01]  /*8f50*/  I2IP.S8.S32.SAT R38, R39, R38, RZ ;  /* 0x0000002627267239 */ /* 0x000fe200000014ff */
[-C--:B------:R-:W-:Y:S01]  /*8f60*/  IMAD R43, R159, R154.reuse, R43 ;  /* 0x0000009a9f2b7224 */ /* 0x080fe200078e022b */
[----:B------:R-:W-:Y:S01]  /*8f70*/  SHF.R.S32.HI R39, RZ, 0x18, R143 ;  /* 0x00000018ff277819 */ /* 0x000fe2000001148f */
[----:B------:R-:W-:Y:S01]  /*8f80*/  IMAD R44, R33, R154, R44 ;  /* 0x0000009a212c7224 */ /* 0x000fe200078e022c */
[----:B------:R-:W-:Y:S01]  /*8f90*/  MOV R33, R252 ;  /* 0x000000fc00217202 */ /* 0x000fe20000000f00 */
[-C--:B------:R-:W-:Y:S01]  /*8fa0*/  IMAD R45, R32, R154.reuse, R45 ;  /* 0x0000009a202d7224 */ /* 0x080fe200078e022d */
[----:B------:R-:W-:Y:S01]  /*8fb0*/  SHF.R.S32.HI R32, RZ, 0x18, R250 ;  /* 0x00000018ff207819 */ /* 0x000fe200000114fa */
[----:B------:R-:W-:Y:S01]  /*8fc0*/  IMAD R46, R39, R154, R46 ;  /* 0x0000009a272e7224 */ /* 0x000fe200078e022e */
[----:B------:R-:W-:Y:S01]  /*8fd0*/  I2IP.S8.S32.SAT R63, R37, R36, R38 ;  /* 0x00000024253f7239 */ /* 0x000fe20000001426 */
[-C--:B------:R-:W-:Y:S01]  /*8fe0*/  IMAD R47, R160, R154.reuse, R47 ;  /* 0x0000009aa02f7224 */ /* 0x080fe200078e022f */
[----:B------:R-:W-:Y:S01]  /*8ff0*/  SHF.R.S32.HI R37, RZ, 0x18, R248 ;  /* 0x00000018ff257819 */ /* 0x000fe200000114f8 */
        /* <DEDUP_REMOVED lines=45> */
[----:B------:R-:W-:Y:S01]  /*92d0*/  SHF.R.S32.HI R32, RZ, 0x18, R187 ;  /* 0x00000018ff207819 */ /* 0x000fe200000114bb */
[----:B------:R1:W-:Y:S01]  /*92e0*/  STS.128 [R188+UR4+0x7200], R100 ;  /* 0x00720064bc007988 */ /* 0x0003e20008000c04 */
[----:B------:R-:W-:Y:S01]  /*92f0*/  I2IP.S8.S32.SAT R43, R55, R54, RZ ;  /* 0x00000036372b7239 */ /* 0x000fe200000014ff */
[----:B------:R-:W-:Y:S01]  /*9300*/  IMAD R18, R37, R154, R18 ;  /* 0x0000009a25127224 */ /* 0x000fe200078e0212 */
[----:B------:R-:W-:Y:S01]  /*9310*/  SHF.R.S32.HI R37, RZ, 0x18, R170 ;  /* 0x00000018ff257819 */ /* 0x000fe200000114aa */
[----:B------:R-:W-:Y:S01]  /*9320*/  IMAD.MOV.U32 R33, RZ, RZ, R151 ;  /* 0x000000ffff217224 */ /* 0x000fe200078e0097 */
[----:B------:R-:W-:Y:S01]  /*9330*/  I2IP.S8.S32.SAT R41, R45, R44, R41 ;  /* 0x0000002c2d297239 */ /* 0x000fe20000001429 */
[----:B------:R-:W-:Y:S01]  /*9340*/  IMAD R19, R184, R154, R19 ;  /* 0x0000009ab8137224 */ /* 0x000fe200078e0213 */
[----:B------:R-:W-:Y:S01]  /*9350*/  I2IP.S8.S32.SAT R42, R49, R48, R42 ;  /* 0x00000030312a7239 */ /* 0x000fe2000000142a */
[----:B------:R1:W-:Y:S01]  /*9360*/  STS.128 [R189+0x7200], R72 ;  /* 0x00720048bd007388 */ /* 0x0003e20000000c00 */
[----:B------:R-:W-:Y:S01]  /*9370*/  I2IP.S8.S32.SAT R43, R53, R52, R43 ;  /* 0x00000034352b7239 */ /* 0x000fe2000000142b */
[-C--:B------:R-:W-:Y:S01]  /*9380*/  IMAD R16, R33, R154.reuse, R16 ;  /* 0x0000009a21107224 */ /* 0x080fe200078e0210 */
[----:B------:R-:W-:Y:S01]  /*9390*/  MOV R33, R169 ;  /* 0x000000a900217202 */ /* 0x000fe20000000f00 */
[-C--:B------:R-:W-:Y:S01]  /*93a0*/  IMAD R17, R32, R154.reuse, R17 ;  /* 0x0000009a20117224 */ /* 0x080fe200078e0211 */
[----:B------:R-:W-:Y:S01]  /*93b0*/  SHF.R.S32.HI R32, RZ, 0x18, R168 ;  /* 0x00000018ff207819 */ /* 0x000fe200000114a8 */
[-C--:B------:R-:W-:Y:S01]  /*93c0*/  IMAD R22, R37, R154.reuse, R22 ;  /* 0x0000009a25167224 */ /* 0x080fe200078e0216 */
[----:B------:R-:W-:Y:S01]  /*93d0*/  SHF.R.S32.HI R37, RZ, 0x18, R167 ;  /* 0x00000018ff257819 */ /* 0x000fe200000114a7 */
[----:B------:R1:W-:Y:S01]  /*93e0*/  STS.128 [R188+UR4+0x8200], R60 ;  /* 0x0082003cbc007988 */ /* 0x0003e20008000c04 */
[----:B------:R-:W-:Y:S01]  /*93f0*/  SHF.R.S32.HI R39, RZ, 0x18, R94 ;  /* 0x00000018ff277819 */ /* 0x000fe2000001145e */
[----:B------:R-:W-:Y:S01]  /*9400*/  IMAD R23, R88, R154, R23 ;  /* 0x0000009a58177224 */ /* 0x000fe200078e0217 */
[----:B------:R-:W-:Y:S01]  /*9410*/  I2IP.S8.S32.SAT R44, R7, R6, RZ ;  /* 0x00000006072c7239 */ /* 0x000fe200000014ff */
[----:B------:R-:W-:Y:S01]  /*9420*/  IMAD R20, R33, R154, R20 ;  /* 0x0000009a21147224 */ /* 0x000fe200078e0214 */
[----:B------:R-:W-:Y:S01]  /*9430*/  MOV R33, R166 ;  /* 0x000000a600217202 */ /* 0x000fe20000000f00 */
[----:B------:R-:W-:Y:S01]  /*9440*/  IMAD R21, R32, R154, R21 ;  /* 0x0000009a20157224 */ /* 0x000fe200078e0215 */
[----:B------:R-:W-:Y:S01]  /*9450*/  SHF.R.S32.HI R32, RZ, 0x18, R165 ;  /* 0x00000018ff207819 */ /* 0x000fe200000114a5 */
[----:B------:R1:W-:Y:S01]  /*9460*/  STS.128 [R189+0x8200], R40 ;  /* 0x00820028bd007388 */ /* 0x0003e20000000c00 */
[----:B------:R-:W-:Y:S01]  /*9470*/  I2IP.S8.S32.SAT R45, R11, R10, RZ ;  /* 0x0000000a0b2d7239 */ /* 0x000fe200000014ff */
[----:B------:R-:W-:Y:S01]  /*9480*/  IMAD R26, R37, R154, R26 ;  /* 0x0000009a251a7224 */ /* 0x000fe200078e021a */
[----:B------:R-:W-:Y:S01]  /*9490*/  MOV R37, R98 ;  /* 0x0000006200257202 */ /* 0x000fe20000000f00 */
[----:B------:R-:W-:Y:S01]  /*94a0*/  IMAD R27, R90, R154, R27 ;  /* 0x0000009a5a1b7224 */ /* 0x000fe200078e021b */
[----:B------:R-:W-:Y:S01]  /*94b0*/  I2IP.S8.S32.SAT R46, R15, R14, RZ ;  /* 0x0000000e0f2e7239 */ /* 0x000fe200000014ff */
[-C--:B------:R-:W-:Y:S01]  /*94c0*/  IMAD R24, R33, R154.reuse, R24 ;  /* 0x0000009a21187224 */ /* 0x080fe200078e0218 */
[----:B------:R-:W-:Y:S01]  /*94d0*/  SHF.R.S32.HI R33, RZ, 0x18, R99 ;  /* 0x00000018ff217819 */ /* 0x000fe20000011463 */
[----:B------:R-:W-:Y:S01]  /*94e0*/  IMAD R25, R32, R154, R25 ;  /* 0x0000009a20197224 */ /* 0x000fe200078e0219 */
[----:B------:R-:W-:Y:S02]  /*94f0*/  SHF.R.S32.HI R32, RZ, 0x18, R95 ;  /* 0x00000018ff207819 */ /* 0x000fe4000001145f */
[----:B------:R-:W-:Y:S01]  /*9500*/  I2IP.S8.S32.SAT R47, R19, R18, RZ ;  /* 0x00000012132f7239 */ /* 0x000fe200000014ff */
[----:B------:R-:W-:Y:S01]  /*9510*/  IMAD R30, R33, R154, R30 ;  /* 0x0000009a211e7224 */ /* 0x000fe200078e021e */
[----:B------:R-:W-:Y:S01]  /*9520*/  I2IP.S8.S32.SAT R44, R3, R0, R44 ;  /* 0x00000000032c7239 */ /* 0x000fe2000000142c */
[----:B------:R-:W-:Y:S01]  /*9530*/  IMAD R31, R92, R154, R31 ;  /* 0x0000009a5c1f7224 */ /* 0x000fe200078e021f */
[----:B------:R-:W-:Y:S01]  /*9540*/  I2IP.S8.S32.SAT R45, R5, R4, R45 ;  /* 0x00000004052d7239 */ /* 0x000fe2000000142d */
[----:B------:R-:W-:Y:S01]  /*9550*/  IMAD R28, R37, R154, R28 ;  /* 0x0000009a251c7224 */ /* 0x000fe200078e021c */
[----:B------:R-:W-:Y:S01]  /*9560*/  I2IP.S8.S32.SAT R46, R9, R8, R46 ;  /* 0x00000008092e7239 */ /* 0x000fe2000000142e */
[----:B------:R-:W-:Y:S01]  /*9570*/  IMAD R29, R32, R154, R29 ;  /* 0x0000009a201d7224 */ /* 0x000fe200078e021d */
[----:B------:R-:W-:Y:S01]  /*9580*/  I2IP.S8.S32.SAT R47, R13, R12, R47 ;  /* 0x0000000c0d2f7239 */ /* 0x000fe2000000142f */
[----:B------:R-:W-:Y:S01]  /*9590*/  IMAD R34, R39, R154, R34 ;  /* 0x0000009a27227224 */ /* 0x000fe200078e0222 */
[----:B------:R-:W-:Y:S01]  /*95a0*/  I2IP.S8.S32.SAT R26, R27, R26, RZ ;  /* 0x0000001a1b1a7239 */ /* 0x000fe200000014ff */
[----:B------:R-:W-:Y:S01]  /*95b0*/  IMAD R35, R93, R154, R35 ;  /* 0x0000009a5d237224 */ /* 0x000fe200078e0223 */
[----:B------:R-:W-:Y:S01]  /*95c0*/  I2IP.S8.S32.SAT R32, R23, R22, RZ ;  /* 0x0000001617207239 */ /* 0x000fe200000014ff */
[----:B------:R1:W-:Y:S01]  /*95d0*/  STS.128 [R188+UR4+0x9200], R44 ;  /* 0x0092002cbc007988 */ /* 0x0003e20008000c04 */
[----:B------:R-:W-:Y:S02]  /*95e0*/  I2IP.S8.S32.SAT R30, R31, R30, RZ ;  /* 0x0000001e1f1e7239 */ /* 0x000fe400000014ff */
[----:B------:R-:W-:Y:S02]  /*95f0*/  I2IP.S8.S32.SAT R27, R35, R34, RZ ;  /* 0x00000022231b7239 */ /* 0x000fe400000014ff */
[----:B------:R-:W-:Y:S02]  /*9600*/  I2IP.S8.S32.SAT R32, R17, R16, R32 ;  /* 0x0000001011207239 */ /* 0x000fe40000001420 */
[----:B------:R-:W-:Y:S02]  /*9610*/  I2IP.S8.S32.SAT R33, R21, R20, R26 ;  /* 0x0000001415217239 */ /* 0x000fe4000000141a */
[----:B------:R-:W-:Y:S02]  /*9620*/  I2IP.S8.S32.SAT R34, R25, R24, R30 ;  /* 0x0000001819227239 */ /* 0x000fe4000000141e */
[----:B------:R-:W-:Y:S05]  /*9630*/  I2IP.S8.S32.SAT R35, R29, R28, R27 ;  /* 0x0000001c1d237239 */ /* 0x000fea000000141b */
[----:B------:R1:W-:Y:S01]  /*9640*/  STS.128 [R189+0x9200], R32 ;  /* 0x00920020bd007388 */ /* 0x0003e20000000c00 */
[----:B------:R-:W-:Y:S01]  /*9650*/  @!PT LDS RZ, [RZ] ;  /* 0x00000000fffff984 */ /* 0x000fe20000000800 */
[----:B------:R-:W-:Y:S01]  /*9660*/  @!PT LDS RZ, [RZ] ;  /* 0x00000000fffff984 */ /* 0x000fe20000000800 */
[----:B------:R-:W-:Y:S01]  /*9670*/  @!PT LDS RZ, [RZ] ;  /* 0x00000000fffff984 */ /* 0x000fe20000000800 */
[----:B------:R-:W-:Y:S01]  /*9680*/  @!PT LDS RZ, [RZ] ;  /* 0x00000000fffff984 */ /* 0x000fe20000000800 */
[----:B------:R2:W-:Y:S07]  /*9690*/  MEMBAR.ALL.CTA ;  /* 0x0000000000007992 */ /* 0x0005ee0000008000 */
[----:B--2---:R-:W2:Y:S02]  /*96a0*/  FENCE.VIEW.ASYNC.S ;  /* 0x00000000000073c6 */ /* 0x004ea40000000000 */
[----:B--2---:R-:W-:Y:S06]  /*96b0*/  BAR.SYNC.DEFER_BLOCKING 0x1, 0x80 ;  /* 0x0042000000007b1d */ /* 0x004fec0000010000 */
[----:B------:R-:W-:Y:S05]  /*96c0*/  @P1 BRA `(.L_x_102) ;  /* 0x0000000000781947 */ /* 0x000fea0003800000 */
[----:B------:R-:W2:Y:S01]  /*96d0*/  LDCU.64 UR6, c[0x0][0x348] ;  /* 0x00006900ff0677ac */ /* 0x000ea20008000a00 */
[----:B------:R-:W-:Y:S02]  /*96e0*/  UIMAD UR9, UR47, 0xa0, URZ ;  /* 0x000000a02f0978a4 */ /* 0x000fe4000f8e02ff */
[----:B------:R-:W-:Y:S02]  /*96f0*/  USHF.L.U32 UR10, UR46, 0x7, URZ ;  /* 0x000000072e0a7899 */ /* 0x000fe400080006ff */
[----:B------:R-:W-:Y:S01]  /*9700*/  UIADD3 UR8, UPT, UPT, UR4, 0x5200, URZ ;  /* 0x0000520004087890 */ /* 0x000fe2000fffe0ff */
[----:B------:R-:W-:Y:S01]  /*9710*/  UMOV UR11, UR36 ;  /* 0x00000024000b7c82 */ /* 0x000fe20008000000 */
[----:B------:R-:W-:Y:S02]  /*9720*/  UIADD3 UR24, UPT, UPT, UR4, 0x6200, URZ ;  /* 0x0000620004187890 */ /* 0x000fe4000fffe0ff */
[----:B------:R-:W-:Y:S01]  /*9730*/  UIADD3 UR25, UPT, UPT, UR9, 0x20, URZ ;  /* 0x0000002009197890 */ /* 0x000fe2000fffe0ff */
[----:B------:R-:W-:Y:S01]  /*9740*/  UMOV UR27, UR36 ;  /* 0x00000024001b7c82 */ /* 0x000fe20008000000 */
[----:B------:R-:W-:Y:S01]  /*9750*/  UMOV UR26, UR10 ;  /* 0x0000000a001a7c82 */ /* 0x000fe20008000000 */
[----:B------:R-:W-:Y:S02]  /*9760*/  UIADD3 UR16, UPT, UPT, UR4, 0x7200, URZ ;  /* 0x0000720004107890 */ /* 0x000fe4000fffe0ff */
[----:B--2---:R-:W-:Y:S02]  /*9770*/  UIADD3 UR6, UP0, UPT, UR6, 0x680, URZ ;  /* 0x0000068006067890 */ /* 0x004fe4000ff1e0ff */
[----:B------:R-:W-:Y:S02]  /*9780*/  UIADD3 UR17, UPT, UPT, UR9, 0x40, URZ ;  /* 0x0000004009117890 */ /* 0x000fe4000fffe0ff */
[----:B------:R-:W-:Y:S01]  /*9790*/  UIADD3.X UR7, UPT, UPT, URZ, UR7, URZ, UP0, !UPT ;  /* 0x00000007ff077290 */ /* 0x000fe200087fe4ff */
[----:B------:R-:W-:Y:S01]  /*97a0*/  UMOV UR19, UR36 ;  /* 0x0000002400137c82 */ /* 0x000fe20008000000 */
[----:B------:R-:W-:Y:S01]  /*97b0*/  UMOV UR18, UR10 ;  /* 0x0000000a00127c82 */ /* 0x000fe20008000000 */
[----:B------:R-:W-:Y:S02]  /*97c0*/  UIADD3 UR20, UPT, UPT, UR4, 0x8200, URZ ;  /* 0x0000820004147890 */ /* 0x000fe4000fffe0ff */
[----:B------:R-:W-:Y:S01]  /*97d0*/  UIADD3 UR21, UPT, UPT, UR9, 0x60, URZ ;  /* 0x0000006009157890 */ /* 0x000fe2000fffe0ff */
[----:B------:R-:W-:Y:S03]  /*97e0*/  UMOV UR23, UR36 ;  /* 0x0000002400177c82 */ /* 0x000fe60008000000 */
[----:B------:R2:W-:Y:S01]  /*97f0*/  UTMASTG.3D [UR8], [UR6] ;  /* 0x00000008060073b5 */ /* 0x0005e20008010000 */
[----:B------:R-:W-:Y:S01]  /*9800*/  UMOV UR22, UR10 ;  /* 0x0000000a00167c82 */ /* 0x000fe20008000000 */
[----:B------:R-:W-:Y:S02]  /*9810*/  UIADD3 UR12, UPT, UPT, UR4, 0x9200, URZ ;  /* 0x00009200040c7890 */ /* 0x000fe4000fffe0ff */
[----:B------:R-:W-:Y:S01]  /*9820*/  UIADD3 UR13, UPT, UPT, UR9, 0x80, URZ ;  /* 0x00000080090d7890 */ /* 0x000fe2000fffe0ff */
[----:B------:R-:W-:Y:S01]  /*9830*/  UMOV UR15, UR36 ;  /* 0x00000024000f7c82 */ /* 0x000fe20008000000 */
[----:B------:R-:W-:Y:S01]  /*9840*/  UMOV UR14, UR10 ;  /* 0x0000000a000e7c82 */ /* 0x000fe20008000000 */
[----:B------:R2:W-:Y:S01]  /*9850*/  UTMASTG.3D [UR24], [UR6] ;  /* 0x00000018060073b5 */ /* 0x0005e20008010000 */
[----:B------:R2:W-:Y:S01]  /*9860*/  UTMASTG.3D [UR16], [UR6] ;  /* 0x00000010060073b5 */ /* 0x0005e20008010000 */
[----:B------:R2:W-:Y:S04]  /*9870*/  UTMASTG.3D [UR20], [UR6] ;  /* 0x00000014060073b5 */ /* 0x0005e80008010000 */
[----:B------:R2:W-:Y:S01]  /*9880*/  UTMASTG.3D [UR12], [UR6] ;  /* 0x0000000c060073b5 */ /* 0x0005e20008010000 */
[----:B------:R0:W-:Y:S01]  /*9890*/  UTMACMDFLUSH ;  /* 0x00000000000079b7 */ /* 0x0001e20000000000 */
[----:B--2---:R-:W-:Y:S04]  /*98a0*/  DEPBAR.LE SB0, 0x0 ;  /* 0x000080000000791a */ /* 0x004fe80000000000 */
.L_x_102:
[----:B------:R-:W-:Y:S05]  /*98b0*/  BSYNC.RECONVERGENT B0 ;  /* 0x0000000000007941 */ /* 0x000fea0003800200 */
.L_x_101:
[----:B------:R-:W-:Y:S01]  /*98c0*/  UISETP.NE.AND UP2, UPT, UR48, URZ, UPT ;  /* 0x000000ff3000728c */ /* 0x000fe2000bf45270 */
[----:B------:R-:W-:Y:S01]  /*98d0*/  BAR.SYNC.DEFER_BLOCKING 0x1, 0x80 ;  /* 0x0042000000007b1d */ /* 0x000fe20000010000 */
[----:B------:R-:W-:Y:S02]  /*98e0*/  UISETP.NE.AND UP0, UPT, UR45, 0x2, UPT ;  /* 0x000000022d00788c */ /* 0x000fe4000bf05270 */
[----:B------:R-:W-:Y:S02]  /*98f0*/  UISETP.NE.AND UP1, UPT, UR5, 0x3, UPT ;  /* 0x000000030500788c */ /* 0x000fe4000bf25270 */
[----:B------:R-:W-:Y:S02]  /*9900*/  USEL UR6, URZ, 0x1, UP0 ;  /* 0x00000001ff067887 */ /* 0x000fe40008000000 */
[----:B------:R-:W-:Y:S02]  /*9910*/  USEL UR4, URZ, 0x1, UP1 ;  /* 0x00000001ff047887 */ /* 0x000fe40008800000 */
[----:B------:R-:W-:Y:S02]  /*9920*/  UIADD3 UR47, UPT, UPT, UR37, UR58, URZ ;  /* 0x0000003a252f7290 */ /* 0x000fe4000fffe0ff */
[----:B------:R-:W-:Y:S02]  /*9930*/  UIADD3 UR46, UPT, UPT, UR38, UR59, URZ ;  /* 0x0000003b262e7290 */ /* 0x000fe4000fffe0ff */
[----:B------:R-:W-:Y:S02]  /*9940*/  USEL UR18, UR45, URZ, UP0 ;  /* 0x000000ff2d127287 */ /* 0x000fe40008000000 */
[----:B------:R-:W-:Y:S02]  /*9950*/  USEL UR43, UR5, URZ, UP1 ;  /* 0x000000ff052b7287 */ /* 0x000fe40008800000 */
[----:B------:R-:W-:Y:S02]  /*9960*/  ULOP3.LUT UR49, UR49, UR6, URZ, 0x3c, !UPT ;  /* 0x0000000631317292 */ /* 0x000fe4000f8e3cff */
[----:B------:R-:W-:Y:S01]  /*9970*/  ULOP3.LUT UR50, UR50, UR4, URZ, 0x3c, !UPT ;  /* 0x0000000432327292 */ /* 0x000fe2000f8e3cff */
[----:B------:R-:W-:Y:S01]  /*9980*/  UMOV UR36, UR51 ;  /* 0x0000003300247c82 */ /* 0x000fe20008000000 */
[----:B------:R-:W-:Y:S10]  /*9990*/  BRA.U UP2, `(.L_x_103) ;  /* 0xffffffb102e87547 */ /* 0x000ff4000b83ffff */
[----:B------:R-:W-:Y:S05]  /*99a0*/  EXIT ;  /* 0x000000000000794d */ /* 0x000fea0003800000 */
.L_x_20:
[----:B--2---:R2:W3:Y:S02]  /*99b0*/  SYNCS.PHASECHK.TRANS64.TRYWAIT P0, [R3+URZ+0x120], R2 ;  /* 0x00012002030075a7 */ /* 0x0044e400080011ff */
[----:B---3--:R-:W-:Y:S05]  /*99c0*/  @!P0 NANOSLEEP.SYNCS 0x989680 ;  /* 0x009896800000895d */ /* 0x008fea0003900000 */
[----:B------:R-:W3:Y:S02]  /*99d0*/  @!P0 SYNCS.PHASECHK.TRANS64 P0, [R3+URZ+0x120], R2 ;  /* 0x00012002030085a7 */ /* 0x000ee400080010ff */
[----:B---3--:R-:W-:Y:S05]  /*99e0*/  @!P0 BRA `(.L_x_20) ;  /* 0xfffffffc00f08947 */ /* 0x008fea000383ffff */
[----:B------:R-:W-:Y:S05]  /*99f0*/  BRA `(.L_x_104) ;  /* 0xffffff7c00687947 */ /* 0x000fea000383ffff */
.L_x_23:
[----:B-1----:R-:W-:Y:S07]  /*9a00*/  MOV R0, UR33 ;  /* 0x0000002100007c02 */ /* 0x002fee0008000f00 */
.L_x_105:
[----:B-1----:R1:W2:Y:S02]  /*9a10*/  SYNCS.PHASECHK.TRANS64.TRYWAIT P0, [R0+URZ+0x50], R3 ;  /* 0x00005003000075a7 */ /* 0x0022a400080011ff */
[----:B--2---:R-:W-:Y:S05]  /*9a20*/  @!P0 NANOSLEEP.SYNCS 0x989680 ;  /* 0x009896800000895d */ /* 0x004fea0003900000 */
[----:B------:R-:W2:Y:S02]  /*9a30*/  @!P0 SYNCS.PHASECHK.TRANS64 P0, [R0+URZ+0x50], R3 ;  /* 0x00005003000085a7 */ /* 0x000ea400080010ff */
[----:B--2---:R-:W-:Y:S05]  /*9a40*/  @!P0 BRA `(.L_x_105) ;  /* 0xfffffffc00f08947 */ /* 0x004fea000383ffff */
[----:B------:R-:W-:Y:S05]  /*9a50*/  BRA `(.L_x_22) ;  /* 0xffffff7c00b07947 */ /* 0x000fea000383ffff */
.L_x_29:
[----:B-1----:R-:W-:Y:S07]  /*9a60*/  MOV R0, UR17 ;  /* 0x0000001100007c02 */ /* 0x002fee0008000f00 */
.L_x_106:
[----:B-1----:R1:W2:Y:S02]  /*9a70*/  SYNCS.PHASECHK.TRANS64.TRYWAIT P0, [R0+URZ+0x50], R3 ;  /* 0x00005003000075a7 */ /* 0x0022a400080011ff */
[----:B--2---:R-:W-:Y:S05]  /*9a80*/  @!P0 NANOSLEEP.SYNCS 0x989680 ;  /* 0x009896800000895d */ /* 0x004fea0003900000 */
[----:B------:R-:W2:Y:S02]  /*9a90*/  @!P0 SYNCS.PHASECHK.TRANS64 P0, [R0+URZ+0x50], R3 ;  /* 0x00005003000085a7 */ /* 0x000ea400080010ff */
[----:B--2---:R-:W-:Y:S05]  /*9aa0*/  @!P0 BRA `(.L_x_106) ;  /* 0xfffffffc00f08947 */ /* 0x004fea000383ffff */
[----:B------:R-:W-:Y:S05]  /*9ab0*/  BRA `(.L_x_28) ;  /* 0xffffff8000587947 */ /* 0x000fea000383ffff */
.L_x_33:
[----:B-1----:R1:W2:Y:S02]  /*9ac0*/  SYNCS.PHASECHK.TRANS64.TRYWAIT P0, [R3+URZ+0xc0], R0 ;  /* 0x0000c000030075a7 */ /* 0x0022a400080011ff */
[----:B--2---:R-:W-:Y:S05]  /*9ad0*/  @!P0 NANOSLEEP.SYNCS 0x989680 ;  /* 0x009896800000895d */ /* 0x004fea0003900000 */
[----:B------:R-:W2:Y:S02]  /*9ae0*/  @!P0 SYNCS.PHASECHK.TRANS64 P0, [R3+URZ+0xc0], R0 ;  /* 0x0000c000030085a7 */ /* 0x000ea400080010ff */
[----:B--2---:R-:W-:Y:S05]  /*9af0*/  @!P0 BRA `(.L_x_33) ;  /* 0xfffffffc00f08947 */ /* 0x004fea000383ffff */
[----:B------:R-:W-:Y:S05]  /*9b00*/  BRA `(.L_x_107) ;  /* 0xffffff8000e87947 */ /* 0x000fea000383ffff */
.L_x_37:
[----:B-1----:R-:W-:-:S07]  /*9b10*/  MOV R0, UR4 ;  /* 0x0000000400007c02 */ /* 0x002fce0008000f00 */
.L_x_108:
[----:B-1----:R1:W2:Y:S02]  /*9b20*/  SYNCS.PHASECHK.TRANS64.TRYWAIT P0, [R0+URZ], R3 ;  /* 0x00000003000075a7 */ /* 0x0022a400080011ff */
[----:B--2---:R-:W-:Y:S05]  /*9b30*/  @!P0 NANOSLEEP.SYNCS 0x989680 ;  /* 0x009896800000895d */ /* 0x004fea0003900000 */
[----:B------:R-:W2:Y:S02]  /*9b40*/  @!P0 SYNCS.PHASECHK.TRANS64 P0, [R0+URZ], R3 ;  /* 0x00000003000085a7 */ /* 0x000ea400080010ff */
[----:B--2---:R-:W-:Y:S05]  /*9b50*/  @!P0 BRA `(.L_x_108) ;  /* 0xfffffffc00f08947 */ /* 0x004fea000383ffff */
[----:B------:R-:W-:Y:S05]  /*9b60*/  BRA `(.L_x_109) ;  /* 0xffffff88008c7947 */ /* 0x000fea000383ffff */
.L_x_38:
[----:B------:R-:W-:-:S07]  /*9b70*/  MOV R0, UR5 ;  /* 0x0000000500007c02 */ /* 0x000fce0008000f00 */
.L_x_110:
[----:B-1----:R1:W2:Y:S02]  /*9b80*/  SYNCS.PHASECHK.TRANS64.TRYWAIT P0, [R0+URZ], R3 ;  /* 0x00000003000075a7 */ /* 0x0022a400080011ff */
[----:B--2---:R-:W-:Y:S05]  /*9b90*/  @!P0 NANOSLEEP.SYNCS 0x989680 ;  /* 0x009896800000895d */ /* 0x004fea0003900000 */
[----:B------:R-:W2:Y:S02]  /*9ba0*/  @!P0 SYNCS.PHASECHK.TRANS64 P0, [R0+URZ], R3 ;  /* 0x00000003000085a7 */ /* 0x000ea400080010ff */
[----:B--2---:R-:W-:Y:S05]  /*9bb0*/  @!P0 BRA `(.L_x_110) ;  /* 0xfffffffc00f08947 */ /* 0x004fea000383ffff */
[----:B------:R-:W-:Y:S05]  /*9bc0*/  BRA `(.L_x_111) ;  /* 0xffffff8800987947 */ /* 0x000fea000383ffff */
.L_x_39:
[----:B------:R-:W-:-:S07]  /*9bd0*/  MOV R0, UR5 ;  /* 0x0000000500007c02 */ /* 0x000fce0008000f00 */
.L_x_112:
[----:B-1----:R1:W2:Y:S02]  /*9be0*/  SYNCS.PHASECHK.TRANS64.TRYWAIT P0, [R0+URZ], R3 ;  /* 0x00000003000075a7 */ /* 0x0022a400080011ff */
[----:B--2---:R-:W-:Y:S05]  /*9bf0*/  @!P0 NANOSLEEP.SYNCS 0x989680 ;  /* 0x009896800000895d */ /* 0x004fea0003900000 */
[----:B------:R-:W2:Y:S02]  /*9c00*/  @!P0 SYNCS.PHASECHK.TRANS64 P0, [R0+URZ], R3 ;  /* 0x00000003000085a7 */ /* 0x000ea400080010ff */
[----:B--2---:R-:W-:Y:S05]  /*9c10*/  @!P0 BRA `(.L_x_112) ;  /* 0xfffffffc00f08947 */ /* 0x004fea000383ffff */
[----:B------:R-:W-:Y:S05]  /*9c20*/  BRA `(.L_x_113) ;  /* 0xffffff8800a47947 */ /* 0x000fea000383ffff */
.L_x_40:
[----:B------:R-:W-:-:S07]  /*9c30*/  MOV R0, UR5 ;  /* 0x0000000500007c02 */ /* 0x000fce0008000f00 */
.L_x_114:
[----:B-1----:R1:W2:Y:S02]  /*9c40*/  SYNCS.PHASECHK.TRANS64.TRYWAIT P0, [R0+URZ], R3 ;  /* 0x00000003000075a7 */ /* 0x0022a400080011ff */
[----:B--2---:R-:W-:Y:S05]  /*9c50*/  @!P0 NANOSLEEP.SYNCS 0x989680 ;  /* 0x009896800000895d */ /* 0x004fea0003900000 */
[----:B------:R-:W2:Y:S02]  /*9c60*/  @!P0 SYNCS.PHASECHK.TRANS64 P0, [R0+URZ], R3 ;  /* 0x00000003000085a7 */ /* 0x000ea400080010ff */
[----:B--2---:R-:W-:Y:S05]  /*9c70*/  @!P0 BRA `(.L_x_114) ;  /* 0xfffffffc00f08947 */ /* 0x004fea000383ffff */
[----:B------:R-:W-:Y:S05]  /*9c80*/  BRA `(.L_x_115) ;  /* 0xffffff8800b07947 */ /* 0x000fea000383ffff */
.L_x_41:
[----:B------:R-:W-:-:S07]  /*9c90*/  MOV R0, UR5 ;  /* 0x0000000500007c02 */ /* 0x000fce0008000f00 */
.L_x_116:
[----:B-1----:R1:W2:Y:S02]  /*9ca0*/  SYNCS.PHASECHK.TRANS64.TRYWAIT P0, [R0+URZ], R3 ;  /* 0x00000003000075a7 */ /* 0x0022a400080011ff */
[----:B--2---:R-:W-:Y:S05]  /*9cb0*/  @!P0 NANOSLEEP.SYNCS 0x989680 ;  /* 0x009896800000895d */ /* 0x004fea0003900000 */
[----:B------:R-:W2:Y:S02]  /*9cc0*/  @!P0 SYNCS.PHASECHK.TRANS64 P0, [R0+URZ], R3 ;  /* 0x00000003000085a7 */ /* 0x000ea400080010ff */
[----:B--2---:R-:W-:Y:S05]  /*9cd0*/  @!P0 BRA `(.L_x_116) ;  /* 0xfffffffc00f08947 */ /* 0x004fea000383ffff */
[----:B------:R-:W-:Y:S05]  /*9ce0*/  BRA `(.L_x_117) ;  /* 0xffffff8800bc7947 */ /* 0x000fea000383ffff */
.L_x_42:
[----:B------:R-:W-:-:S07]  /*9cf0*/  MOV R0, UR5 ;  /* 0x0000000500007c02 */ /* 0x000fce0008000f00 */
.L_x_118:
[----:B-1----:R1:W2:Y:S02]  /*9d00*/  SYNCS.PHASECHK.TRANS64.TRYWAIT P0, [R0+URZ], R3 ;  /* 0x00000003000075a7 */ /* 0x0022a400080011ff */
[----:B--2---:R-:W-:Y:S05]  /*9d10*/  @!P0 NANOSLEEP.SYNCS 0x989680 ;  /* 0x009896800000895d */ /* 0x004fea0003900000 */
[----:B------:R-:W2:Y:S02]  /*9d20*/  @!P0 SYNCS.PHASECHK.TRANS64 P0, [R0+URZ], R3 ;  /* 0x00000003000085a7 */ /* 0x000ea400080010ff */
[----:B--2---:R-:W-:Y:S05]  /*9d30*/  @!P0 BRA `(.L_x_118) ;  /* 0xfffffffc00f08947 */ /* 0x004fea000383ffff */
[----:B------:R-:W-:Y:S05]  /*9d40*/  BRA `(.L_x_119) ;  /* 0xffffff8800c87947 */ /* 0x000fea000383ffff */
.L_x_43:
[----:B------:R-:W-:-:S07]  /*9d50*/  MOV R0, UR5 ;  /* 0x0000000500007c02 */ /* 0x000fce0008000f00 */
.L_x_120:
[----:B-1----:R1:W2:Y:S02]  /*9d60*/  SYNCS.PHASECHK.TRANS64.TRYWAIT P0, [R0+URZ], R3 ;  /* 0x00000003000075a7 */ /* 0x0022a400080011ff */
[----:B--2---:R-:W-:Y:S05]  /*9d70*/  @!P0 NANOSLEEP.SYNCS 0x989680 ;  /* 0x009896800000895d */ /* 0x004fea0003900000 */
[----:B------:R-:W2:Y:S02]  /*9d80*/  @!P0 SYNCS.PHASECHK.TRANS64 P0, [R0+URZ], R3 ;  /* 0x00000003000085a7 */ /* 0x000ea400080010ff */
[----:B--2---:R-:W-:Y:S05]  /*9d90*/  @!P0 BRA `(.L_x_120) ;  /* 0xfffffffc00f08947 */ /* 0x004fea000383ffff */
[----:B------:R-:W-:Y:S05]  /*9da0*/  BRA `(.L_x_121) ;  /* 0xffffff8800d47947 */ /* 0x000fea000383ffff */
.L_x_44:
[----:B------:R-:W-:-:S07]  /*9db0*/  MOV R0, UR5 ;  /* 0x0000000500007c02 */ /* 0x000fce0008000f00 */
.L_x_122:
[----:B-1----:R1:W2:Y:S02]  /*9dc0*/  SYNCS.PHASECHK.TRANS64.TRYWAIT P0, [R0+URZ], R3 ;  /* 0x00000003000075a7 */ /* 0x0022a400080011ff */
[----:B--2---:R-:W-:Y:S05]  /*9dd0*/  @!P0 NANOSLEEP.SYNCS 0x989680 ;  /* 0x009896800000895d */ /* 0x004fea0003900000 */
[----:B------:R-:W2:Y:S02]  /*9de0*/  @!P0 SYNCS.PHASECHK.TRANS64 P0, [R0+URZ], R3 ;  /* 0x00000003000085a7 */ /* 0x000ea400080010ff */
[----:B--2---:R-:W-:Y:S05]  /*9df0*/  @!P0 BRA `(.L_x_122) ;  /* 0xfffffffc00f08947 */ /* 0x004fea000383ffff */
[----:B------:R-:W-:Y:S05]  /*9e00*/  BRA `(.L_x_123) ;  /* 0xffffff8800e07947 */ /* 0x000fea000383ffff */
.L_x_45:
[----:B------:R-:W-:-:S07]  /*9e10*/  MOV R0, UR5 ;  /* 0x0000000500007c02 */ /* 0x000fce0008000f00 */
.L_x_124:
[----:B-1----:R1:W2:Y:S02]  /*9e20*/  SYNCS.PHASECHK.TRANS64.TRYWAIT P0, [R0+URZ], R3 ;  /* 0x00000003000075a7 */ /* 0x0022a400080011ff */
[----:B--2---:R-:W-:Y:S05]  /*9e30*/  @!P0 NANOSLEEP.SYNCS 0x989680 ;  /* 0x009896800000895d */ /* 0x004fea0003900000 */
[----:B------:R-:W2:Y:S02]  /*9e40*/  @!P0 SYNCS.PHASECHK.TRANS64 P0, [R0+URZ], R3 ;  /* 0x00000003000085a7 */ /* 0x000ea400080010ff */
[----:B--2---:R-:W-:Y:S05]  /*9e50*/  @!P0 BRA `(.L_x_124) ;  /* 0xfffffffc00f08947 */ /* 0x004fea000383ffff */
[----:B------:R-:W-:Y:S05]  /*9e60*/  BRA `(.L_x_125) ;  /* 0xffffff8800ec7947 */ /* 0x000fea000383ffff */
.L_x_48:
[----:B--2---:R2:W3:Y:S02]  /*9e70*/  SYNCS.PHASECHK.TRANS64.TRYWAIT P0, [R2+URZ+0x110], R5 ;  /* 0x00011005020075a7 */ /* 0x0044e400080011ff */
[----:B---3--:R-:W-:Y:S05]  /*9e80*/  @!P0 NANOSLEEP.SYNCS 0x989680 ;  /* 0x009896800000895d */ /* 0x008fea0003900000 */
[----:B------:R-:W3:Y:S02]  /*9e90*/  @!P0 SYNCS.PHASECHK.TRANS64 P0, [R2+URZ+0x110], R5 ;  /* 0x00011005020085a7 */ /* 0x000ee400080010ff */
[----:B---3--:R-:W-:Y:S05]  /*9ea0*/  @!P0 BRA `(.L_x_48) ;  /* 0xfffffffc00f08947 */ /* 0x008fea000383ffff */
[----:B------:R-:W-:Y:S05]  /*9eb0*/  BRA `(.L_x_126) ;  /* 0xffffff8c00487947 */ /* 0x000fea000383ffff */
.L_x_49:
[----:B------:R-:W-:-:S07]  /*9ec0*/  MOV R2, UR4 ;  /* 0x0000000400027c02 */ /* 0x000fce0008000f00 */
.L_x_127:
[----:B--2---:R2:W3:Y:S02]  /*9ed0*/  SYNCS.PHASECHK.TRANS64.TRYWAIT P0, [R2+URZ+0xd0], R5 ;  /* 0x0000d005020075a7 */ /* 0x0044e400080011ff */
[----:B---3--:R-:W-:Y:S05]  /*9ee0*/  @!P0 NANOSLEEP.SYNCS 0x989680 ;  /* 0x009896800000895d */ /* 0x008fea0003900000 */
[----:B------:R-:W3:Y:S02]  /*9ef0*/  @!P0 SYNCS.PHASECHK.TRANS64 P0, [R2+URZ+0xd0], R5 ;  /* 0x0000d005020085a7 */ /* 0x000ee400080010ff */
[----:B---3--:R-:W-:Y:S05]  /*9f00*/  @!P0 BRA `(.L_x_127) ;  /* 0xfffffffc00f08947 */ /* 0x008fea000383ffff */
[----:B------:R-:W-:Y:S05]  /*9f10*/  BRA `(.L_x_128) ;  /* 0xffffff8c00587947 */ /* 0x000fea000383ffff */
.L_x_50:
[----:B--2---:R2:W3:Y:S02]  /*9f20*/  SYNCS.PHASECHK.TRANS64.TRYWAIT P1, [R2+URZ+0xc0], R5 ;  /* 0x0000c005020075a7 */ /* 0x0044e400080211ff */
[----:B---3--:R-:W-:Y:S05]  /*9f30*/  @!P1 NANOSLEEP.SYNCS 0x989680 ;  /* 0x009896800000995d */ /* 0x008fea0003900000 */
[----:B------:R-:W3:Y:S02]  /*9f40*/  @!P1 SYNCS.PHASECHK.TRANS64 P1, [R2+URZ+0xc0], R5 ;  /* 0x0000c005020095a7 */ /* 0x000ee400080210ff */
[----:B---3--:R-:W-:Y:S05]  /*9f50*/  @!P1 BRA `(.L_x_50) ;  /* 0xfffffffc00f09947 */ /* 0x008fea000383ffff */
[----:B------:R-:W-:Y:S05]  /*9f60*/  BRA `(.L_x_129) ;  /* 0xffffff8c00887947 */ /* 0x000fea000383ffff */
.L_x_53:
[----:B------:R-:W-:-:S07]  /*9f70*/  MOV R0, UR4 ;  /* 0x0000000400007c02 */ /* 0x000fce0008000f00 */
.L_x_130:
[----:B--2---:R2:W3:Y:S02]  /*9f80*/  SYNCS.PHASECHK.TRANS64.TRYWAIT P0, [R0+URZ+0xd0], R3 ;  /* 0x0000d003000075a7 */ /* 0x0044e400080011ff */
[----:B---3--:R-:W-:Y:S05]  /*9f90*/  @!P0 NANOSLEEP.SYNCS 0x989680 ;  /* 0x009896800000895d */ /* 0x008fea0003900000 */
[----:B------:R-:W3:Y:S02]  /*9fa0*/  @!P0 SYNCS.PHASECHK.TRANS64 P0, [R0+URZ+0xd0], R3 ;  /* 0x0000d003000085a7 */ /* 0x000ee400080010ff */
[----:B---3--:R-:W-:Y:S05]  /*9fb0*/  @!P0 BRA `(.L_x_130) ;  /* 0xfffffffc00f08947 */ /* 0x008fea000383ffff */
[----:B------:R-:W-:Y:S05]  /*9fc0*/  BRA `(.L_x_52) ;  /* 0xffffff8c00dc7947 */ /* 0x000fea000383ffff */
.L_x_60:
[----:B-1----:R1:W2:Y:S02]  /*9fd0*/  SYNCS.PHASECHK.TRANS64.TRYWAIT P1, [R0+URZ+0xc0], R5 ;  /* 0x0000c005000075a7 */ /* 0x0022a400080211ff */
[----:B--2---:R-:W-:Y:S05]  /*9fe0*/  @!P1 NANOSLEEP.SYNCS 0x989680 ;  /* 0x009896800000995d */ /* 0x004fea0003900000 */
[----:B------:R-:W2:Y:S02]  /*9ff0*/  @!P1 SYNCS.PHASECHK.TRANS64 P1, [R0+URZ+0xc0], R5 ;  /* 0x0000c005000095a7 */ /* 0x000ea400080210ff */
[----:B--2---:R-:W-:Y:S05]  /*a000*/  @!P1 BRA `(.L_x_60) ;  /* 0xfffffffc00f09947 */ /* 0x004fea000383ffff */
[----:B------:R-:W-:Y:S05]  /*a010*/  BRA `(.L_x_131) ;  /* 0xffffff94003c7947 */ /* 0x000fea000383ffff */
.L_x_61:
[----:B------:R-:W-:-:S07]  /*a020*/  MOV R3, UR21 ;  /* 0x0000001500037c02 */ /* 0x000fce0008000f00 */
.L_x_132:
[----:B-1----:R1:W2:Y:S02]  /*a030*/  SYNCS.PHASECHK.TRANS64.TRYWAIT P0, [R3+URZ+0xf8], R0 ;  /* 0x0000f800030075a7 */ /* 0x0022a400080011ff */
[----:B--2---:R-:W-:Y:S05]  /*a040*/  @!P0 NANOSLEEP.SYNCS 0x989680 ;  /* 0x009896800000895d */ /* 0x004fea0003900000 */
[----:B------:R-:W2:Y:S02]  /*a050*/  @!P0 SYNCS.PHASECHK.TRANS64 P0, [R3+URZ+0xf8], R0 ;  /* 0x0000f800030085a7 */ /* 0x000ea400080010ff */
[----:B--2---:R-:W-:Y:S05]  /*a060*/  @!P0 BRA `(.L_x_132) ;  /* 0xfffffffc00f08947 */ /* 0x004fea000383ffff */
[----:B------:R-:W-:Y:S05]  /*a070*/  BRA `(.L_x_133) ;  /* 0xffffff9400707947 */ /* 0x000fea000383ffff */
.L_x_64:
[----:B------:R-:W-:Y:S07]  /*a080*/  MOV R0, UR7 ;  /* 0x0000000700007c02 */ /* 0x000fee0008000f00 */
.L_x_134:
[----:B-1----:R1:W2:Y:S02]  /*a090*/  SYNCS.PHASECHK.TRANS64.TRYWAIT P0, [R0+URZ], R3 ;  /* 0x00000003000075a7 */ /* 0x0022a400080011ff */
[----:B--2---:R-:W-:Y:S05]  /*a0a0*/  @!P0 NANOSLEEP.SYNCS 0x989680 ;  /* 0x009896800000895d */ /* 0x004fea0003900000 */
[----:B------:R-:W2:Y:S02]  /*a0b0*/  @!P0 SYNCS.PHASECHK.TRANS64 P0, [R0+URZ], R3 ;  /* 0x00000003000085a7 */ /* 0x000ea400080010ff */
[----:B--2---:R-:W-:Y:S05]  /*a0c0*/  @!P0 BRA `(.L_x_134) ;  /* 0xfffffffc00f08947 */ /* 0x004fea000383ffff */
[----:B------:R-:W-:Y:S05]  /*a0d0*/  BRA `(.L_x_63) ;  /* 0xffffff94008c7947 */ /* 0x000fea000383ffff */
.L_x_67:
[----:B------:R-:W-:-:S07]  /*a0e0*/  MOV R0, UR4 ;  /* 0x0000000400007c02 */ /* 0x000fce0008000f00 */
.L_x_135:
[----:B--2---:R2:W3:Y:S02]  /*a0f0*/  SYNCS.PHASECHK.TRANS64.TRYWAIT P0, [R0+URZ], R3 ;  /* 0x00000003000075a7 */ /* 0x0044e400080011ff */
[----:B---3--:R-:W-:Y:S05]  /*a100*/  @!P0 NANOSLEEP.SYNCS 0x989680 ;  /* 0x009896800000895d */ /* 0x008fea0003900000 */
[----:B------:R-:W3:Y:S02]  /*a110*/  @!P0 SYNCS.PHASECHK.TRANS64 P0, [R0+URZ], R3 ;  /* 0x00000003000085a7 */ /* 0x000ee400080010ff */
[----:B---3--:R-:W-:Y:S05]  /*a120*/  @!P0 BRA `(.L_x_135) ;  /* 0xfffffffc00f08947 */ /* 0x008fea000383ffff */
[----:B------:R-:W-:Y:S05]  /*a130*/  BRA `(.L_x_136) ;  /* 0xffffff9800447947 */ /* 0x000fea000383ffff */
.L_x_68:
[----:B------:R-:W-:-:S07]  /*a140*/  MOV R0, UR5 ;  /* 0x0000000500007c02 */ /* 0x000fce0008000f00 */
.L_x_137:
[----:B-1----:R1:W2:Y:S02]  /*a150*/  SYNCS.PHASECHK.TRANS64.TRYWAIT P0, [R0+URZ], R3 ;  /* 0x00000003000075a7 */ /* 0x0022a400080011ff */
[----:B--2---:R-:W-:Y:S05]  /*a160*/  @!P0 NANOSLEEP.SYNCS 0x989680 ;  /* 0x009896800000895d */ /* 0x004fea0003900000 */
[----:B------:R-:W2:Y:S02]  /*a170*/  @!P0 SYNCS.PHASECHK.TRANS64 P0, [R0+URZ], R3 ;  /* 0x00000003000085a7 */ /* 0x000ea400080010ff */
[----:B--2---:R-:W-:Y:S05]  /*a180*/  @!P0 BRA `(.L_x_137) ;  /* 0xfffffffc00f08947 */ /* 0x004fea000383ffff */
[----:B------:R-:W-:Y:S05]  /*a190*/  BRA `(.L_x_138) ;  /* 0xffffff9800507947 */ /* 0x000fea000383ffff */
.L_x_69:
[----:B------:R-:W-:-:S07]  /*a1a0*/  MOV R0, UR4 ;  /* 0x0000000400007c02 */ /* 0x000fce0008000f00 */
.L_x_139:
[----:B-1----:R1:W2:Y:S02]  /*a1b0*/  SYNCS.PHASECHK.TRANS64.TRYWAIT P0, [R0+URZ], R3 ;  /* 0x00000003000075a7 */ /* 0x0022a400080011ff */
[----:B--2---:R-:W-:Y:S05]  /*a1c0*/  @!P0 NANOSLEEP.SYNCS 0x989680 ;  /* 0x009896800000895d */ /* 0x004fea0003900000 */
[----:B------:R-:W2:Y:S02]  /*a1d0*/  @!P0 SYNCS.PHASECHK.TRANS64 P0, [R0+URZ], R3 ;  /* 0x00000003000085a7 */ /* 0x000ea400080010ff */
[----:B--2---:R-:W-:Y:S05]  /*a1e0*/  @!P0 BRA `(.L_x_139) ;  /* 0xfffffffc00f08947 */ /* 0x004fea000383ffff */
[----:B------:R-:W-:Y:S05]  /*a1f0*/  BRA `(.L_x_140) ;  /* 0xffffff98005c7947 */ /* 0x000fea000383ffff */
.L_x_74:
[----:B---3--:R3:W4:Y:S02]  /*a200*/  SYNCS.PHASECHK.TRANS64.TRYWAIT P0, [R3+URZ+0xc0], R0 ;  /* 0x0000c000030075a7 */ /* 0x00872400080011ff */
[----:B----4-:R-:W-:Y:S05]  /*a210*/  @!P0 NANOSLEEP.SYNCS 0x989680 ;  /* 0x009896800000895d */ /* 0x010fea0003900000 */
[----:B------:R-:W4:Y:S02]  /*a220*/  @!P0 SYNCS.PHASECHK.TRANS64 P0, [R3+URZ+0xc0], R0 ;  /* 0x0000c000030085a7 */ /* 0x000f2400080010ff */
[----:B----4-:R-:W-:Y:S05]  /*a230*/  @!P0 BRA `(.L_x_74) ;  /* 0xfffffffc00f08947 */ /* 0x010fea000383ffff */
[----:B------:R-:W-:Y:S05]  /*a240*/  BRA `(.L_x_141) ;  /* 0xffffff9c00807947 */ /* 0x000fea000383ffff */
.L_x_77:
[----:B------:R-:W-:Y:S07]  /*a250*/  MOV R0, UR29 ;  /* 0x0000001d00007c02 */ /* 0x000fee0008000f00 */
.L_x_142:
[----:B-1----:R1:W3:Y:S02]  /*a260*/  SYNCS.PHASECHK.TRANS64.TRYWAIT P1, [R0+URZ+0xb8], R3 ;  /* 0x0000b803000075a7 */ /* 0x0022e400080211ff */
[----:B---3--:R-:W-:Y:S05]  /*a270*/  @!P1 NANOSLEEP.SYNCS 0x989680 ;  /* 0x009896800000995d */ /* 0x008fea0003900000 */
[----:B------:R-:W3:Y:S02]  /*a280*/  @!P1 SYNCS.PHASECHK.TRANS64 P1, [R0+URZ+0xb8], R3 ;  /* 0x0000b803000095a7 */ /* 0x000ee400080210ff */
[----:B---3--:R-:W-:Y:S05]  /*a290*/  @!P1 BRA `(.L_x_142) ;  /* 0xfffffffc00f09947 */ /* 0x008fea000383ffff */
[----:B------:R-:W-:Y:S05]  /*a2a0*/  BRA `(.L_x_76) ;  /* 0xffffffa000f47947 */ /* 0x000fea000383ffff */
.L_x_80:
[----:B-1----:R-:W-:Y:S07]  /*a2b0*/  MOV R3, UR29 ;  /* 0x0000001d00037c02 */ /* 0x002fee0008000f00 */
.L_x_143:
[----:B-1----:R1:W3:Y:S02]  /*a2c0*/  SYNCS.PHASECHK.TRANS64.TRYWAIT P0, [R3+URZ+0xa8], R2 ;  /* 0x0000a802030075a7 */ /* 0x0022e400080011ff */
[----:B---3--:R-:W-:Y:S05]  /*a2d0*/  @!P0 NANOSLEEP.SYNCS 0x989680 ;  /* 0x009896800000895d */ /* 0x008fea0003900000 */
[----:B------:R-:W3:Y:S02]  /*a2e0*/  @!P0 SYNCS.PHASECHK.TRANS64 P0, [R3+URZ+0xa8], R2 ;  /* 0x0000a802030085a7 */ /* 0x000ee400080010ff */
[----:B---3--:R-:W-:Y:S05]  /*a2f0*/  @!P0 BRA `(.L_x_143) ;  /* 0xfffffffc00f08947 */ /* 0x008fea000383ffff */
[----:B------:R-:W-:Y:S05]  /*a300*/  BRA `(.L_x_144) ;  /* 0xffffffa400587947 */ /* 0x000fea000383ffff */
.L_x_83:
[----:B------:R-:W-:Y:S07]  /*a310*/  MOV R0, UR4 ;  /* 0x0000000400007c02 */ /* 0x000fee0008000f00 */
.L_x_145:
[----:B-1----:R1:W2:Y:S02]  /*a320*/  SYNCS.PHASECHK.TRANS64.TRYWAIT P0, [R0+URZ+0xc0], R3 ;  /* 0x0000c003000075a7 */ /* 0x0022a400080011ff */
[----:B--2---:R-:W-:Y:S05]  /*a330*/  @!P0 NANOSLEEP.SYNCS 0x989680 ;  /* 0x009896800000895d */ /* 0x004fea0003900000 */
[----:B------:R-:W2:Y:S02]  /*a340*/  @!P0 SYNCS.PHASECHK.TRANS64 P0, [R0+URZ+0xc0], R3 ;  /* 0x0000c003000085a7 */ /* 0x000ea400080010ff */
[----:B--2---:R-:W-:Y:S05]  /*a350*/  @!P0 BRA `(.L_x_145) ;  /* 0xfffffffc00f08947 */ /* 0x004fea000383ffff */
[----:B------:R-:W-:Y:S05]  /*a360*/  BRA `(.L_x_146) ;  /* 0xffffffa800947947 */ /* 0x000fea000383ffff */
.L_x_93:
[----:B-1----:R-:W-:Y:S04]  /*a370*/  MOV R3, UR44 ;  /* 0x0000002c00037c02 */ /* 0x002fe80008000f00 */
[----:B------:R1:W2:Y:S03]  /*a380*/  SYNCS.PHASECHK.TRANS64.TRYWAIT P2, [R3+URZ+0xa0], R8 ;  /* 0x0000a008030075a7 */ /* 0x0002a600080411ff */
[----:B--2---:R-:W-:Y:S05]  /*a390*/  @!P2 NANOSLEEP.SYNCS 0x989680 ;  /* 0x009896800000a95d */ /* 0x004fea0003900000 */
[----:B------:R-:W2:Y:S02]  /*a3a0*/  @!P2 SYNCS.PHASECHK.TRANS64 P2, [R3+URZ+0xa0], R8 ;  /* 0x0000a0080300a5a7 */ /* 0x000ea400080410ff */
[----:B--2---:R-:W-:Y:S05]  /*a3b0*/  @!P2 BRA `(.L_x_93) ;  /* 0xfffffffc00eca947 */ /* 0x004fea000383ffff */
[----:B------:R-:W-:Y:S05]  /*a3c0*/  BRA `(.L_x_92) ;  /* 0xffffffb8007c7947 */ /* 0x000fea000383ffff */
.L_x_95:
[----:B-1----:R1:W2:Y:S02]  /*a3d0*/  SYNCS.PHASECHK.TRANS64.TRYWAIT P1, [R0+URZ+0xe0], R5 ;  /* 0x0000e005000075a7 */ /* 0x0022a400080211ff */
[----:B--2---:R-:W-:Y:S05]  /*a3e0*/  @!P1 NANOSLEEP.SYNCS 0x989680 ;  /* 0x009896800000995d */ /* 0x004fea0003900000 */
[----:B------:R-:W2:Y:S02]  /*a3f0*/  @!P1 SYNCS.PHASECHK.TRANS64 P1, [R0+URZ+0xe0], R5 ;  /* 0x0000e005000095a7 */ /* 0x000ea400080210ff */
[----:B--2---:R-:W-:Y:S05]  /*a400*/  @!P1 BRA `(.L_x_95) ;  /* 0xfffffffc00f09947 */ /* 0x004fea000383ffff */
[----:B------:R-:W-:Y:S05]  /*a410*/  BRA `(.L_x_94) ;  /* 0xffffffbc00207947 */ /* 0x000fea000383ffff */
        .weak           $__internal_0_$__cuda_sm10x_tcgen05_guardrail_trap_col_being_dealloced_not_returned_by_alloc
        .type           $__internal_0_$__cuda_sm10x_tcgen05_guardrail_trap_col_being_dealloced_not_returned_by_alloc,@function
        .size           $__internal_0_$__cuda_sm10x_tcgen05_guardrail_trap_col_being_dealloced_not_returned_by_alloc,($__internal_1_$__cuda_sm10x_tcgen05_guardrail_trap_phase_invalid_during_alloc - $__internal_0_$__cuda_sm10x_tcgen05_guardrail_trap_col_being_dealloced_not_returned_by_alloc)
$__internal_0_$__cuda_sm10x_tcgen05_guardrail_trap_col_being_dealloced_not_returned_by_alloc:
[----:B------:R-:W-:Y:S05]  /*a420*/  BPT.TRAP 0x1 ;  /* 0x000000040000795c */ /* 0x000fea0000300000 */
[----:B------:R-:W-:-:S04]  /*a430*/  HFMA2 R3, -RZ, RZ, 0, 0 ;  /* 0x00000000ff037431 */ /* 0x000fc800000001ff */
[----:B------:R-:W-:Y:S05]  /*a440*/  RET.REL.NODEC R2 `(_ZN7cutlass13device_kernelINS_4gemm6kernel13GemmUniversalIN4cute5tupleIJiiiiEEENS1_10collective13CollectiveMmaINS1_35MainloopSm100TmaUmmaWarpSpecializedILi10ELi2ELi3ENS5_IJNS4_1CILi1EEESB_SB_EEEEENS5_IJNSA_ILi128EEENSA_ILi160EEENSA_ILi64EEEEEEaNS5_IJlSB_lEEEaSI_NS4_8TiledMMAINS4_8MMA_AtomIJNS4_15SM100_MMA_S8_SSIaaiLi128ELi160ELNS4_4UMMA5MajorE0ELSN_0ELNSM_8SaturateE0EEEEEENS4_6LayoutISC_NS5_IJNSA_ILi0EEESS_SS_EEEEENS5_IJNS4_10UnderscoreESV_SV_EEEEENS4_13SM90_TMA_LOADENS4_14ComposedLayoutINS4_7SwizzleILi2ELi4ELi3EEENS4_18smem_ptr_flag_bitsILi8EEENSR_INS5_IJNSA_ILi8EEESG_EEENS5_IJSG_SB_EEEEEEEvNS4_8identityESY_S18_vS19_EENS_8epilogue10collective18CollectiveEpilogueINS1B_23Sm100TmaWarpSpecializedILi1ELi1ELi160ELb0ELb0EEEJSH_NS5_IJNSR_ISE_SB_EENSR_ISF_SB_EEEEEaSI_aSI_NS1B_6fusion15FusionCallbacksIS1F_NS1J_17LinearCombinationIaiaiLNS_15FloatRoundStyleE2EEESH_S1I_JEEENS4_5SM1004TMEM4LOAD26SM100_TMEM_LOAD_32dp32b32xESY_NSZ_INS10_ILi1ELi4ELi3EEES13_NSR_INS5_IJS14_NSA_ILi32EEEEEENS5_IJS1U_SB_EEEEEEENS4_39AutoVectorizingCopyWithAssumedAlignmentILi128EEENS4_14SM90_TMA_STOREES1Y_S20_S20_EEEvvEEEEvNT_6ParamsE) ;  /* 0xffffff5802ec7950 */ /* 0x000fea0003c3ffff */
        .weak           $__internal_1_$__cuda_sm10x_tcgen05_guardrail_trap_phase_invalid_during_alloc
        .type           $__internal_1_$__cuda_sm10x_tcgen05_guardrail_trap_phase_invalid_during_alloc,@function
        .size           $__internal_1_$__cuda_sm10x_tcgen05_guardrail_trap_phase_invalid_during_alloc,($__internal_2_$__cuda_sm10x_tcgen05_guardrail_trap_unallocated_columns_being_dealloced - $__internal_1_$__cuda_sm10x_tcgen05_guardrail_trap_phase_invalid_during_alloc)
$__internal_1_$__cuda_sm10x_tcgen05_guardrail_trap_phase_invalid_during_alloc:
[----:B------:R-:W-:Y:S05]  /*a450*/  BPT.TRAP 0x1 ;  /* 0x000000040000795c */ /* 0x000fea0000300000 */
[----:B------:R-:W-:-:S04]  /*a460*/  MOV R3, 0x0 ;  /* 0x0000000000037802 */ /* 0x000fc80000000f00 */
[----:B------:R-:W-:Y:S05]  /*a470*/  RET.REL.NODEC R2 `(_ZN7cutlass13device_kernelINS_4gemm6kernel13GemmUniversalIN4cute5tupleIJiiiiEEENS1_10collective13CollectiveMmaINS1_35MainloopSm100TmaUmmaWarpSpecializedILi10ELi2ELi3ENS5_IJNS4_1CILi1EEESB_SB_EEEEENS5_IJNSA_ILi128EEENSA_ILi160EEENSA_ILi64EEEEEEaNS5_IJlSB_lEEEaSI_NS4_8TiledMMAINS4_8MMA_AtomIJNS4_15SM100_MMA_S8_SSIaaiLi128ELi160ELNS4_4UMMA5MajorE0ELSN_0ELNSM_8SaturateE0EEEEEENS4_6LayoutISC_NS5_IJNSA_ILi0EEESS_SS_EEEEENS5_IJNS4_10UnderscoreESV_SV_EEEEENS4_13SM90_TMA_LOADENS4_14ComposedLayoutINS4_7SwizzleILi2ELi4ELi3EEENS4_18smem_ptr_flag_bitsILi8EEENSR_INS5_IJNSA_ILi8EEESG_EEENS5_IJSG_SB_EEEEEEEvNS4_8identityESY_S18_vS19_EENS_8epilogue10collective18CollectiveEpilogueINS1B_23Sm100TmaWarpSpecializedILi1ELi1ELi160ELb0ELb0EEEJSH_NS5_IJNSR_ISE_SB_EENSR_ISF_SB_EEEEEaSI_aSI_NS1B_6fusion15FusionCallbacksIS1F_NS1J_17LinearCombinationIaiaiLNS_15FloatRoundStyleE2EEESH_S1I_JEEENS4_5SM1004TMEM4LOAD26SM100_TMEM_LOAD_32dp32b32xESY_NSZ_INS10_ILi1ELi4ELi3EEES13_NSR_INS5_IJS14_NSA_ILi32EEEEEENS5_IJS1U_SB_EEEEEEENS4_39AutoVectorizingCopyWithAssumedAlignmentILi128EEENS4_14SM90_TMA_STOREES1Y_S20_S20_EEEvvEEEEvNT_6ParamsE) ;  /* 0xffffff5802e07950 */ /* 0x000fea0003c3ffff */
        .weak           $__internal_2_$__cuda_sm10x_tcgen05_guardrail_trap_unallocated_columns_being_dealloced
        .type           $__internal_2_$__cuda_sm10x_tcgen05_guardrail_trap_unallocated_columns_being_dealloced,@function
        .size           $__internal_2_$__cuda_sm10x_tcgen05_guardrail_trap_unallocated_columns_being_dealloced,(.L_x_148 - $__internal_2_$__cuda_sm10x_tcgen05_guardrail_trap_unallocated_columns_being_dealloced)
$__internal_2_$__cuda_sm10x_tcgen05_guardrail_trap_unallocated_columns_being_dealloced:
[----:B------:R-:W-:Y:S05]  /*a480*/  BPT.TRAP 0x1 ;  /* 0x000000040000795c */ /* 0x000fea0000300000 */
[----:B------:R-:W-:-:S04]  /*a490*/  HFMA2 R3, -RZ, RZ, 0, 0 ;  /* 0x00000000ff037431 */ /* 0x000fc800000001ff */
[----:B------:R-:W-:Y:S05]  /*a4a0*/  RET.REL.NODEC R2 `(_ZN7cutlass13device_kernelINS_4gemm6kernel13GemmUniversalIN4cute5tupleIJiiiiEEENS1_10collective13CollectiveMmaINS1_35MainloopSm100TmaUmmaWarpSpecializedILi10ELi2ELi3ENS5_IJNS4_1CILi1EEESB_SB_EEEEENS5_IJNSA_ILi128EEENSA_ILi160EEENSA_ILi64EEEEEEaNS5_IJlSB_lEEEaSI_NS4_8TiledMMAINS4_8MMA_AtomIJNS4_15SM100_MMA_S8_SSIaaiLi128ELi160ELNS4_4UMMA5MajorE0ELSN_0ELNSM_8SaturateE0EEEEEENS4_6LayoutISC_NS5_IJNSA_ILi0EEESS_SS_EEEEENS5_IJNS4_10UnderscoreESV_SV_EEEEENS4_13SM90_TMA_LOADENS4_14ComposedLayoutINS4_7SwizzleILi2ELi4ELi3EEENS4_18smem_ptr_flag_bitsILi8EEENSR_INS5_IJNSA_ILi8EEESG_EEENS5_IJSG_SB_EEEEEEEvNS4_8identityESY_S18_vS19_EENS_8epilogue10collective18CollectiveEpilogueINS1B_23Sm100TmaWarpSpecializedILi1ELi1ELi160ELb0ELb0EEEJSH_NS5_IJNSR_ISE_SB_EENSR_ISF_SB_EEEEEaSI_aSI_NS1B_6fusion15FusionCallbacksIS1F_NS1J_17LinearCombinationIaiaiLNS_15FloatRoundStyleE2EEESH_S1I_JEEENS4_5SM1004TMEM4LOAD26SM100_TMEM_LOAD_32dp32b32xESY_NSZ_INS10_ILi1ELi4ELi3EEES13_NSR_INS5_IJS14_NSA_ILi32EEEEEENS5_IJS1U_SB_EEEEEEENS4_39AutoVectorizingCopyWithAssumedAlignmentILi128EEENS4_14SM90_TMA_STOREES1Y_S20_S20_EEEvvEEEEvNT_6ParamsE) ;  /* 0xffffff5802d47950 */ /* 0x000fea0003c3ffff */
.L_x_147:
[----:B------:R-:W-:-:S00]  /*a4b0*/  BRA `(.L_x_147) ;  /* 0xfffffffc00fc7947 */ /* 0x000fc0000383ffff */
[----:B------:R-:W-:-:S00]  /*a4c0*/  NOP ;  /* 0x0000000000007918 */ /* 0x000fc00000000000 */
        /* <DEDUP_REMOVED lines=11> */
.L_x_148:


//--------------------- .nv.global.init           --------------------------
	.section	.nv.global.init,"aw",@progbits
.nv.global.init:
	.type		$str$27,@object
	.size		$str$27,($str$28 - $str$27)
$str$27:
        /*0000*/ 	.byte	0x28, 0x61, 0x64, 0x64, 0x72, 0x65, 0x73, 0x73, 0x20, 0x26, 0x20, 0x6d, 0x61, 0x73, 0x6b, 0x29
        /*0010*/ 	.byte	0x20, 0x3d, 0x3d, 0x20, 0x30, 0x00
	.type		$str$28,@object
	.size		$str$28,($str$26 - $str$28)
$str$28:
        /*0016*/ 	.byte	0x2f, 0x74, 0x6d, 0x70, 0x2f, 0x63, 0x75, 0x74, 0x6c, 0x61, 0x73, 0x73, 0x5f, 0x73, 0x77, 0x65
        /*0026*/ 	.byte	0x65, 0x70, 0x5f, 0x73, 0x72, 0x63, 0x2f, 0x69, 0x6e, 0x63, 0x6c, 0x75, 0x64, 0x65, 0x2f, 0x63
        /*0036*/ 	.byte	0x75, 0x74, 0x65, 0x2f, 0x70, 0x6f, 0x69, 0x6e, 0x74, 0x65, 0x72, 0x5f, 0x66, 0x6c, 0x61, 0x67
        /*0046*/ 	.byte	0x67, 0x65, 0x64, 0x2e, 0x68, 0x70, 0x70, 0x00
	.type		$str$26,@object
	.size		$str$26,($str$25 - $str$26)
$str$26:
        /*004e*/ 	.byte	0x2f, 0x74, 0x6d, 0x70, 0x2f, 0x63, 0x75, 0x74, 0x6c, 0x61, 0x73, 0x73, 0x5f, 0x73, 0x77, 0x65
        /*005e*/ 	.byte	0x65, 0x70, 0x5f, 0x73, 0x72, 0x63, 0x2f, 0x69, 0x6e, 0x63, 0x6c, 0x75, 0x64, 0x65, 0x2f, 0x63
        /*006e*/ 	.byte	0x75, 0x74, 0x65, 0x2f, 0x61, 0x74, 0x6f, 0x6d, 0x2f, 0x63, 0x6f, 0x70, 0x79, 0x5f, 0x74, 0x72
        /*007e*/ 	.byte	0x61, 0x69, 0x74, 0x73, 0x5f, 0x73, 0x6d, 0x31, 0x30, 0x30, 0x2e, 0x68, 0x70, 0x70, 0x00
	.type		$str$25,@object
	.size		$str$25,(__unnamed_1 - $str$25)
$str$25:
        /*008d*/ 	.byte	0x28, 0x28, 0x75, 0x69, 0x6e, 0x74, 0x33, 0x32, 0x5f, 0x74, 0x28, 0x74, 0x68, 0x72, 0x65, 0x61
        /*009d*/ 	.byte	0x64, 0x49, 0x64, 0x78, 0x2e, 0x78, 0x29, 0x20, 0x2f, 0x20, 0x33, 0x32, 0x29, 0x20, 0x25, 0x20
        /*00ad*/ 	.byte	0x34, 0x29, 0x20, 0x3d, 0x3d, 0x20, 0x28, 0x28, 0x28, 0x74, 0x6d, 0x65, 0x6d, 0x5f, 0x61, 0x64
        /*00bd*/ 	.byte	0x64, 0x72, 0x20, 0x3e, 0x3e, 0x20, 0x31, 0x36, 0x29, 0x20, 0x2f, 0x20, 0x33, 0x32, 0x29, 0x20
        /*00cd*/ 	.byte	0x25, 0x20, 0x34, 0x29, 0x00
	.type		__unnamed_1,@object
	.size		__unnamed_1,(__unnamed_2 - __unnamed_1)
__unnamed_1:
        /*00d2*/ 	.byte	0x61, 0x75, 0x74, 0x6f, 0x20, 0x63, 0x75, 0x74, 0x65, 0x3a, 0x3a, 0x61, 0x73, 0x5f, 0x70, 0x6f
        /* <DEDUP_REMOVED lines=24> */
        /*0262*/ 	.byte	0x3e, 0x3e, 0x3e, 0x3e, 0x5d, 0x00
	.type		__unnamed_2,@object
	.size		__unnamed_2,(.L_2 - __unnamed_2)
__unnamed_2:
        /* <DEDUP_REMOVED lines=41> */
.L_2:


//--------------------- .nv.shared._ZN7cutlass13device_kernelINS_4gemm6kernel13GemmUniversalIN4cute5tupleIJiiiiEEENS1_10collective13CollectiveMmaINS1_35MainloopSm100TmaUmmaWarpSpecializedILi10ELi2ELi3ENS5_IJNS4_1CILi1EEESB_SB_EEEEENS5_IJNSA_ILi128EEENSA_ILi160EEENSA_ILi64EEEEEEaNS5_IJlSB_lEEEaSI_NS4_8TiledMMAINS4_8MMA_AtomIJNS4_15SM100_MMA_S8_SSIaaiLi128ELi160ELNS4_4UMMA5MajorE0ELSN_0ELNSM_8SaturateE0EEEEEENS4_6LayoutISC_NS5_IJNSA_ILi0EEESS_SS_EEEEENS5_IJNS4_10UnderscoreESV_SV_EEEEENS4_13SM90_TMA_LOADENS4_14ComposedLayoutINS4_7SwizzleILi2ELi4ELi3EEENS4_18smem_ptr_flag_bitsILi8EEENSR_INS5_IJNSA_ILi8EEESG_EEENS5_IJSG_SB_EEEEEEEvNS4_8identityESY_S18_vS19_EENS_8epilogue10collective18CollectiveEpilogueINS1B_23Sm100TmaWarpSpecializedILi1ELi1ELi160ELb0ELb0EEEJSH_NS5_IJNSR_ISE_SB_EENSR_ISF_SB_EEEEEaSI_aSI_NS1B_6fusion15FusionCallbacksIS1F_NS1J_17LinearCombinationIaiaiLNS_15FloatRoundStyleE2EEESH_S1I_JEEENS4_5SM1004TMEM4LOAD26SM100_TMEM_LOAD_32dp32b32xESY_NSZ_INS10_ILi1ELi4ELi3EEES13_NSR_INS5_IJS14_NSA_ILi32EEEEEENS5_IJS1U_SB_EEEEEEENS4_39AutoVectorizingCopyWithAssumedAlignmentILi128EEENS4_14SM90_TMA_STOREES1Y_S20_S20_EEEvvEEEEvNT_6ParamsE --------------------------
	.section	.nv.shared._ZN7cutlass13device_kernelINS_4gemm6kernel13GemmUniversalIN4cute5tupleIJiiiiEEENS1_10collective13CollectiveMmaINS1_35MainloopSm100TmaUmmaWarpSpecializedILi10ELi2ELi3ENS5_IJNS4_1CILi1EEESB_SB_EEEEENS5_IJNSA_ILi128EEENSA_ILi160EEENSA_ILi64EEEEEEaNS5_IJlSB_lEEEaSI_NS4_8TiledMMAINS4_8MMA_AtomIJNS4_15SM100_MMA_S8_SSIaaiLi128ELi160ELNS4_4UMMA5MajorE0ELSN_0ELNSM_8SaturateE0EEEEEENS4_6LayoutISC_NS5_IJNSA_ILi0EEESS_SS_EEEEENS5_IJNS4_10UnderscoreESV_SV_EEEEENS4_13SM90_TMA_LOADENS4_14ComposedLayoutINS4_7SwizzleILi2ELi4ELi3EEENS4_18smem_ptr_flag_bitsILi8EEENSR_INS5_IJNSA_ILi8EEESG_EEENS5_IJSG_SB_EEEEEEEvNS4_8identityESY_S18_vS19_EENS_8epilogue10collective18CollectiveEpilogueINS1B_23Sm100TmaWarpSpecializedILi1ELi1ELi160ELb0ELb0EEEJSH_NS5_IJNSR_ISE_SB_EENSR_ISF_SB_EEEEEaSI_aSI_NS1B_6fusion15FusionCallbacksIS1F_NS1J_17LinearCombinationIaiaiLNS_15FloatRoundStyleE2EEESH_S1I_JEEENS4_5SM1004TMEM4LOAD26SM100_TMEM_LOAD_32dp32b32xESY_NSZ_INS10_ILi1ELi4ELi3EEES13_NSR_INS5_IJS14_NSA_ILi32EEEEEENS5_IJS1U_SB_EEEEEEENS4_39AutoVectorizingCopyWithAssumedAlignmentILi128EEENS4_14SM90_TMA_STOREES1Y_S20_S20_EEEvvEEEEvNT_6ParamsE,"aw",@nobits
	.sectionflags	@""
	.align	16
	.zero		1024


//--------------------- .nv.shared.reserved.0     --------------------------
	.section	.nv.shared.reserved.0,"aw",@nobits
	.weak		__nv_reservedSMEM_offset_0_alias
	.size		__nv_reservedSMEM_offset_0_alias, 0, 64
	.other		__nv_reservedSMEM_offset_0_alias,@"STO_CUDA_RESERVED_SHARED STV_DEFAULT"
__nv_reservedSMEM_offset_0_alias:
	.zero		0
.nv.shared.reserved.0:
	.zero		64
	.weak		__nv_reservedSMEM_tcgen05_partition
	.type		__nv_reservedSMEM_tcgen05_partition,@object
	.size		__nv_reservedSMEM_tcgen05_partition,(.L_0 - __nv_reservedSMEM_tcgen05_partition)
__nv_reservedSMEM_tcgen05_partition:
	.zero		32
.L_0:


//--------------------- .nv.global                --------------------------
	.section	.nv.global,"aw",@nobits
.nv.global:
	.type		_ZN40_INTERNAL_6f6d8aac_4_k_cu_63765809_196234cute1_E,@object
	.size		_ZN40_INTERNAL_6f6d8aac_4_k_cu_63765809_196234cute1_E,(_ZN40_INTERNAL_6f6d8aac_4_k_cu_63765809_196234cuda3std3__45__cpo6cbeginE - _ZN40_INTERNAL_6f6d8aac_4_k_cu_63765809_196234cute1_E)
_ZN40_INTERNAL_6f6d8aac_4_k_cu_63765809_196234cute1_E:
	.zero		1
	.type		_ZN40_INTERNAL_6f6d8aac_4_k_cu_63765809_196234cuda3std3__45__cpo6cbeginE,@object
	.size		_ZN40_INTERNAL_6f6d8aac_4_k_cu_63765809_196234cuda3std3__45__cpo6cbeginE,(_ZN40_INTERNAL_6f6d8aac_4_k_cu_63765809_196234cuda3std3__48in_placeE - _ZN40_INTERNAL_6f6d8aac_4_k_cu_63765809_196234cuda3std3__45__cpo6cbeginE)
_ZN40_INTERNAL_6f6d8aac_4_k_cu_63765809_196234cuda3std3__45__cpo6cbeginE:
	.zero		1
	.type		_ZN40_INTERNAL_6f6d8aac_4_k_cu_63765809_196234cuda3std3__48in_placeE,@object
	.size		_ZN40_INTERNAL_6f6d8aac_4_k_cu_63765809_196234cuda3std3__48in_placeE,(_ZN40_INTERNAL_6f6d8aac_4_k_cu_63765809_196234cuda3std6ranges3__45__cpo9iter_moveE - _ZN40_INTERNAL_6f6d8aac_4_k_cu_63765809_196234cuda3std3__48in_placeE)
_ZN40_INTERNAL_6f6d8aac_4_k_cu_63765809_196234cuda3std3__48in_placeE:
	.zero		1
	.type		_ZN40_INTERNAL_6f6d8aac_4_k_cu_63765809_196234cuda3std6ranges3__45__cpo9iter_moveE,@object
	.size		_ZN40_INTERNAL_6f6d8aac_4_k_cu_63765809_196234cuda3std6ranges3__45__cpo9iter_moveE,(_ZN40_INTERNAL_6f6d8aac_4_k_cu_63765809_196234cuda3std3__45__cpo5beginE - _ZN40_INTERNAL_6f6d8aac_4_k_cu_63765809_196234cuda3std6ranges3__45__cpo9iter_moveE)
_ZN40_INTERNAL_6f6d8aac_4_k_cu_63765809_196234cuda3std6ranges3__45__cpo9iter_moveE:
	.zero		1
	.type		_ZN40_INTERNAL_6f6d8aac_4_k_cu_63765809_196234cuda3std3__45__cpo5beginE,@object
	.size		_ZN40_INTERNAL_6f6d8aac_4_k_cu_63765809_196234cuda3std3__45__cpo5beginE,(_ZN40_INTERNAL_6f6d8aac_4_k_cu_63765809_196234cuda3std3__442_GLOBAL__N__6f6d8aac_4_k_cu_63765809_196236ignoreE - _ZN40_INTERNAL_6f6d8aac_4_k_cu_63765809_196234cuda3std3__45__cpo5beginE)
_ZN40_INTERNAL_6f6d8aac_4_k_cu_63765809_196234cuda3std3__45__cpo5beginE:
	.zero		1
	.type		_ZN40_INTERNAL_6f6d8aac_4_k_cu_63765809_196234cuda3std3__442_GLOBAL__N__6f6d8aac_4_k_cu_63765809_196236ignoreE,@object
	.size		_ZN40_INTERNAL_6f6d8aac_4_k_cu_63765809_196234cuda3std3__442_GLOBAL__N__6f6d8aac_4_k_cu_63765809_196236ignoreE,(_ZN40_INTERNAL_6f6d8aac_4_k_cu_63765809_196234cute7productE - _ZN40_INTERNAL_6f6d8aac_4_k_cu_63765809_196234cuda3std3__442_GLOBAL__N__6f6d8aac_4_k_cu_63765809_196236ignoreE)
_ZN40_INTERNAL_6f6d8aac_4_k_cu_63765809_196234cuda3std3__442_GLOBAL__N__6f6d8aac_4_k_cu_63765809_196236ignoreE:
	.zero		1
	.type		_ZN40_INTERNAL_6f6d8aac_4_k_cu_63765809_196234cute7productE,@object
	.size		_ZN40_INTERNAL_6f6d8aac_4_k_cu_63765809_196234cute7productE,(_ZN40_INTERNAL_6f6d8aac_4_k_cu_63765809_196234cuda3std3__45__cpo3endE - _ZN40_INTERNAL_6f6d8aac_4_k_cu_63765809_196234cute7productE)
_ZN40_INTERNAL_6f6d8aac_4_k_cu_63765809_196234cute7productE:
	.zero		1
	.type		_ZN40_INTERNAL_6f6d8aac_4_k_cu_63765809_196234cuda3std3__45__cpo3endE,@object
	.size		_ZN40_INTERNAL_6f6d8aac_4_k_cu_63765809_196234cuda3std3__45__cpo3endE,(_ZN40_INTERNAL_6f6d8aac_4_k_cu_63765809_196234cuda3std3__419piecewise_constructE - _ZN40_INTERNAL_6f6d8aac_4_k_cu_63765809_196234cuda3std3__45__cpo3endE)
_ZN40_INTERNAL_6f6d8aac_4_k_cu_63765809_196234cuda3std3__45__cpo3endE:
	.zero		1
	.type		_ZN40_INTERNAL_6f6d8aac_4_k_cu_63765809_196234cuda3std3__419piecewise_constructE,@object
	.size		_ZN40_INTERNAL_6f6d8aac_4_k_cu_63765809_196234cuda3std3__419piecewise_constructE,(_ZN40_INTERNAL_6f6d8aac_4_k_cu_63765809_196234cuda3std3__45__cpo4cendE - _ZN40_INTERNAL_6f6d8aac_4_k_cu_63765809_196234cuda3std3__419piecewise_constructE)
_ZN40_INTERNAL_6f6d8aac_4_k_cu_63765809_196234cuda3std3__419piecewise_constructE:
	.zero		1
	.type		_ZN40_INTERNAL_6f6d8aac_4_k_cu_63765809_196234cuda3std3__45__cpo4cendE,@object
	.size		_ZN40_INTERNAL_6f6d8aac_4_k_cu_63765809_196234cuda3std3__45__cpo4cendE,(_ZN40_INTERNAL_6f6d8aac_4_k_cu_63765809_196234cuda3std6ranges3__45__cpo4swapE - _ZN40_INTERNAL_6f6d8aac_4_k_cu_63765809_196234cuda3std3__45__cpo4cendE)
_ZN40_INTERNAL_6f6d8aac_4_k_cu_63765809_196234cuda3std3__45__cpo4cendE:
	.zero		1
	.type		_ZN40_INTERNAL_6f6d8aac_4_k_cu_63765809_196234cuda3std6ranges3__45__cpo4swapE,@object
	.size		_ZN40_INTERNAL_6f6d8aac_4_k_cu_63765809_196234cuda3std6ranges3__45__cpo4swapE,(.L_10 - _ZN40_INTERNAL_6f6d8aac_4_k_cu_63765809_196234cuda3std6ranges3__45__cpo4swapE)
_ZN40_INTERNAL_6f6d8aac_4_k_cu_63765809_196234cuda3std6ranges3__45__cpo4swapE:
	.zero		1
.L_10:


//--------------------- .nv.constant0._ZN7cutlass13device_kernelINS_4gemm6kernel13GemmUniversalIN4cute5tupleIJiiiiEEENS1_10collective13CollectiveMmaINS1_35MainloopSm100TmaUmmaWarpSpecializedILi10ELi2ELi3ENS5_IJNS4_1CILi1EEESB_SB_EEEEENS5_IJNSA_ILi128EEENSA_ILi160EEENSA_ILi64EEEEEEaNS5_IJlSB_lEEEaSI_NS4_8TiledMMAINS4_8MMA_AtomIJNS4_15SM100_MMA_S8_SSIaaiLi128ELi160ELNS4_4UMMA5MajorE0ELSN_0ELNSM_8SaturateE0EEEEEENS4_6LayoutISC_NS5_IJNSA_ILi0EEESS_SS_EEEEENS5_IJNS4_10UnderscoreESV_SV_EEEEENS4_13SM90_TMA_LOADENS4_14ComposedLayoutINS4_7SwizzleILi2ELi4ELi3EEENS4_18smem_ptr_flag_bitsILi8EEENSR_INS5_IJNSA_ILi8EEESG_EEENS5_IJSG_SB_EEEEEEEvNS4_8identityESY_S18_vS19_EENS_8epilogue10collective18CollectiveEpilogueINS1B_23Sm100TmaWarpSpecializedILi1ELi1ELi160ELb0ELb0EEEJSH_NS5_IJNSR_ISE_SB_EENSR_ISF_SB_EEEEEaSI_aSI_NS1B_6fusion15FusionCallbacksIS1F_NS1J_17LinearCombinationIaiaiLNS_15FloatRoundStyleE2EEESH_S1I_JEEENS4_5SM1004TMEM4LOAD26SM100_TMEM_LOAD_32dp32b32xESY_NSZ_INS10_ILi1ELi4ELi3EEES13_NSR_INS5_IJS14_NSA_ILi32EEEEEENS5_IJS1U_SB_EEEEEEENS4_39AutoVectorizingCopyWithAssumedAlignmentILi128EEENS4_14SM90_TMA_STOREES1Y_S20_S20_EEEvvEEEEvNT_6ParamsE --------------------------
	.section	.nv.constant0._ZN7cutlass13device_kernelINS_4gemm6kernel13GemmUniversalIN4cute5tupleIJiiiiEEENS1_10collective13CollectiveMmaINS1_35MainloopSm100TmaUmmaWarpSpecializedILi10ELi2ELi3ENS5_IJNS4_1CILi1EEESB_SB_EEEEENS5_IJNSA_ILi128EEENSA_ILi160EEENSA_ILi64EEEEEEaNS5_IJlSB_lEEEaSI_NS4_8TiledMMAINS4_8MMA_AtomIJNS4_15SM100_MMA_S8_SSIaaiLi128ELi160ELNS4_4UMMA5MajorE0ELSN_0ELNSM_8SaturateE0EEEEEENS4_6LayoutISC_NS5_IJNSA_ILi0EEESS_SS_EEEEENS5_IJNS4_10UnderscoreESV_SV_EEEEENS4_13SM90_TMA_LOADENS4_14ComposedLayoutINS4_7SwizzleILi2ELi4ELi3EEENS4_18smem_ptr_flag_bitsILi8EEENSR_INS5_IJNSA_ILi8EEESG_EEENS5_IJSG_SB_EEEEEEEvNS4_8identityESY_S18_vS19_EENS_8epilogue10collective18CollectiveEpilogueINS1B_23Sm100TmaWarpSpecializedILi1ELi1ELi160ELb0ELb0EEEJSH_NS5_IJNSR_ISE_SB_EENSR_ISF_SB_EEEEEaSI_aSI_NS1B_6fusion15FusionCallbacksIS1F_NS1J_17LinearCombinationIaiaiLNS_15FloatRoundStyleE2EEESH_S1I_JEEENS4_5SM1004TMEM4LOAD26SM100_TMEM_LOAD_32dp32b32xESY_NSZ_INS10_ILi1ELi4ELi3EEES13_NSR_INS5_IJS14_NSA_ILi32EEEEEENS5_IJS1U_SB_EEEEEEENS4_39AutoVectorizingCopyWithAssumedAlignmentILi128EEENS4_14SM90_TMA_STOREES1Y_S20_S20_EEEvvEEEEvNT_6ParamsE,"a",@progbits
	.sectionflags	@""
	.align	4
.nv.constant0._ZN7cutlass13device_kernelINS_4gemm6kernel13GemmUniversalIN4cute5tupleIJiiiiEEENS1_10collective13CollectiveMmaINS1_35MainloopSm100TmaUmmaWarpSpecializedILi10ELi2ELi3ENS5_IJNS4_1CILi1EEESB_SB_EEEEENS5_IJNSA_ILi128EEENSA_ILi160EEENSA_ILi64EEEEEEaNS5_IJlSB_lEEEaSI_NS4_8TiledMMAINS4_8MMA_AtomIJNS4_15SM100_MMA_S8_SSIaaiLi128ELi160ELNS4_4UMMA5MajorE0ELSN_0ELNSM_8SaturateE0EEEEEENS4_6LayoutISC_NS5_IJNSA_ILi0EEESS_SS_EEEEENS5_IJNS4_10UnderscoreESV_SV_EEEEENS4_13SM90_TMA_LOADENS4_14ComposedLayoutINS4_7SwizzleILi2ELi4ELi3EEENS4_18smem_ptr_flag_bitsILi8EEENSR_INS5_IJNSA_ILi8EEESG_EEENS5_IJSG_SB_EEEEEEEvNS4_8identityESY_S18_vS19_EENS_8epilogue10collective18CollectiveEpilogueINS1B_23Sm100TmaWarpSpecializedILi1ELi1ELi160ELb0ELb0EEEJSH_NS5_IJNSR_ISE_SB_EENSR_ISF_SB_EEEEEaSI_aSI_NS1B_6fusion15FusionCallbacksIS1F_NS1J_17LinearCombinationIaiaiLNS_15FloatRoundStyleE2EEESH_S1I_JEEENS4_5SM1004TMEM4LOAD26SM100_TMEM_LOAD_32dp32b32xESY_NSZ_INS10_ILi1ELi4ELi3EEES13_NSR_INS5_IJS14_NSA_ILi32EEEEEENS5_IJS1U_SB_EEEEEEENS4_39AutoVectorizingCopyWithAssumedAlignmentILi128EEENS4_14SM90_TMA_STOREES1Y_S20_S20_EEEvvEEEEvNT_6ParamsE:
	.zero		2944


//--------------------- SYMBOLS --------------------------

	.type		.nv.reservedSmem.offset0,@object
	.size		.nv.reservedSmem.offset0,0x4
	.type		.nv.reservedSmem.cap,@object
	.size		.nv.reservedSmem.cap,0x4
	.type		__assertfail,@function
